//
// Generated by NVIDIA NVVM Compiler
//
// Compiler Build ID: CL-36424714
// Cuda compilation tools, release 13.0, V13.0.88
// Based on NVVM 20.0.0
//

.version 9.0
.target sm_100
.address_size 64

	// .globl	_Z11relu_kernelPfi

.visible .entry _Z11relu_kernelPfi(
	.param .u64 .ptr .align 1 _Z11relu_kernelPfi_param_0,
	.param .u32 _Z11relu_kernelPfi_param_1
)
{
	.reg .pred 	%p<2>;
	.reg .b32 	%r<6>;
	.reg .b32 	%f<3>;
	.reg .b64 	%rd<5>;

	ld.param.u64 	%rd1, [_Z11relu_kernelPfi_param_0];
	ld.param.u32 	%r2, [_Z11relu_kernelPfi_param_1];
	mov.u32 	%r3, %ctaid.x;
	mov.u32 	%r4, %ntid.x;
	mov.u32 	%r5, %tid.x;
	mad.lo.s32 	%r1, %r3, %r4, %r5;
	setp.ge.s32 	%p1, %r1, %r2;
	@%p1 bra 	$L__BB0_2;
	cvta.to.global.u64 	%rd2, %rd1;
	mul.wide.s32 	%rd3, %r1, 4;
	add.s64 	%rd4, %rd2, %rd3;
	ld.global.f32 	%f1, [%rd4];
	max.f32 	%f2, %f1, 0f00000000;
	st.global.f32 	[%rd4], %f2;
$L__BB0_2:
	ret;

}
	// .globl	_Z14forward_kernelPfS_S_S_S_S_S_
.visible .entry _Z14forward_kernelPfS_S_S_S_S_S_(
	.param .u64 .ptr .align 1 _Z14forward_kernelPfS_S_S_S_S_S__param_0,
	.param .u64 .ptr .align 1 _Z14forward_kernelPfS_S_S_S_S_S__param_1,
	.param .u64 .ptr .align 1 _Z14forward_kernelPfS_S_S_S_S_S__param_2,
	.param .u64 .ptr .align 1 _Z14forward_kernelPfS_S_S_S_S_S__param_3,
	.param .u64 .ptr .align 1 _Z14forward_kernelPfS_S_S_S_S_S__param_4,
	.param .u64 .ptr .align 1 _Z14forward_kernelPfS_S_S_S_S_S__param_5,
	.param .u64 .ptr .align 1 _Z14forward_kernelPfS_S_S_S_S_S__param_6
)
{
	.reg .pred 	%p<14>;
	.reg .b32 	%r<46>;
	.reg .b32 	%f<255>;
	.reg .b64 	%rd<45>;

	ld.param.u64 	%rd21, [_Z14forward_kernelPfS_S_S_S_S_S__param_0];
	ld.param.u64 	%rd22, [_Z14forward_kernelPfS_S_S_S_S_S__param_1];
	ld.param.u64 	%rd23, [_Z14forward_kernelPfS_S_S_S_S_S__param_2];
	ld.param.u64 	%rd18, [_Z14forward_kernelPfS_S_S_S_S_S__param_3];
	ld.param.u64 	%rd19, [_Z14forward_kernelPfS_S_S_S_S_S__param_4];
	ld.param.u64 	%rd24, [_Z14forward_kernelPfS_S_S_S_S_S__param_5];
	ld.param.u64 	%rd20, [_Z14forward_kernelPfS_S_S_S_S_S__param_6];
	cvta.to.global.u64 	%rd1, %rd21;
	cvta.to.global.u64 	%rd2, %rd22;
	cvta.to.global.u64 	%rd3, %rd23;
	cvta.to.global.u64 	%rd4, %rd24;
	cvta.to.global.u64 	%rd5, %rd20;
	mov.u32 	%r1, %ctaid.x;
	mul.lo.s32 	%r2, %r1, 784;
	shl.b32 	%r13, %r1, 7;
	mul.wide.u32 	%rd25, %r13, 4;
	add.s64 	%rd6, %rd4, %rd25;
	mov.b32 	%r42, 0;
$L__BB1_1:
	mul.wide.u32 	%rd26, %r42, 4;
	add.s64 	%rd27, %rd3, %rd26;
	ld.global.f32 	%f253, [%rd27];
	add.s64 	%rd7, %rd6, %rd26;
	st.global.f32 	[%rd7], %f253;
	mul.lo.s32 	%r4, %r42, 784;
	mov.b32 	%r43, 0;
$L__BB1_2:
	add.s32 	%r15, %r43, %r4;
	mul.wide.u32 	%rd28, %r15, 4;
	add.s64 	%rd29, %rd2, %rd28;
	ld.global.f32 	%f7, [%rd29];
	add.s32 	%r16, %r43, %r2;
	mul.wide.u32 	%rd30, %r16, 4;
	add.s64 	%rd31, %rd1, %rd30;
	ld.global.f32 	%f8, [%rd31];
	fma.rn.f32 	%f9, %f7, %f8, %f253;
	st.global.f32 	[%rd7], %f9;
	ld.global.f32 	%f10, [%rd29+4];
	ld.global.f32 	%f11, [%rd31+4];
	fma.rn.f32 	%f12, %f10, %f11, %f9;
	st.global.f32 	[%rd7], %f12;
	ld.global.f32 	%f13, [%rd29+8];
	ld.global.f32 	%f14, [%rd31+8];
	fma.rn.f32 	%f15, %f13, %f14, %f12;
	st.global.f32 	[%rd7], %f15;
	ld.global.f32 	%f16, [%rd29+12];
	ld.global.f32 	%f17, [%rd31+12];
	fma.rn.f32 	%f18, %f16, %f17, %f15;
	st.global.f32 	[%rd7], %f18;
	ld.global.f32 	%f19, [%rd29+16];
	ld.global.f32 	%f20, [%rd31+16];
	fma.rn.f32 	%f21, %f19, %f20, %f18;
	st.global.f32 	[%rd7], %f21;
	ld.global.f32 	%f22, [%rd29+20];
	ld.global.f32 	%f23, [%rd31+20];
	fma.rn.f32 	%f24, %f22, %f23, %f21;
	st.global.f32 	[%rd7], %f24;
	ld.global.f32 	%f25, [%rd29+24];
	ld.global.f32 	%f26, [%rd31+24];
	fma.rn.f32 	%f27, %f25, %f26, %f24;
	st.global.f32 	[%rd7], %f27;
	ld.global.f32 	%f28, [%rd29+28];
	ld.global.f32 	%f29, [%rd31+28];
	fma.rn.f32 	%f30, %f28, %f29, %f27;
	st.global.f32 	[%rd7], %f30;
	ld.global.f32 	%f31, [%rd29+32];
	ld.global.f32 	%f32, [%rd31+32];
	fma.rn.f32 	%f33, %f31, %f32, %f30;
	st.global.f32 	[%rd7], %f33;
	ld.global.f32 	%f34, [%rd29+36];
	ld.global.f32 	%f35, [%rd31+36];
	fma.rn.f32 	%f36, %f34, %f35, %f33;
	st.global.f32 	[%rd7], %f36;
	ld.global.f32 	%f37, [%rd29+40];
	ld.global.f32 	%f38, [%rd31+40];
	fma.rn.f32 	%f39, %f37, %f38, %f36;
	st.global.f32 	[%rd7], %f39;
	ld.global.f32 	%f40, [%rd29+44];
	ld.global.f32 	%f41, [%rd31+44];
	fma.rn.f32 	%f42, %f40, %f41, %f39;
	st.global.f32 	[%rd7], %f42;
	ld.global.f32 	%f43, [%rd29+48];
	ld.global.f32 	%f44, [%rd31+48];
	fma.rn.f32 	%f45, %f43, %f44, %f42;
	st.global.f32 	[%rd7], %f45;
	ld.global.f32 	%f46, [%rd29+52];
	ld.global.f32 	%f47, [%rd31+52];
	fma.rn.f32 	%f48, %f46, %f47, %f45;
	st.global.f32 	[%rd7], %f48;
	ld.global.f32 	%f49, [%rd29+56];
	ld.global.f32 	%f50, [%rd31+56];
	fma.rn.f32 	%f51, %f49, %f50, %f48;
	st.global.f32 	[%rd7], %f51;
	ld.global.f32 	%f52, [%rd29+60];
	ld.global.f32 	%f53, [%rd31+60];
	fma.rn.f32 	%f253, %f52, %f53, %f51;
	st.global.f32 	[%rd7], %f253;
	add.s32 	%r43, %r43, 16;
	setp.ne.s32 	%p1, %r43, 784;
	@%p1 bra 	$L__BB1_2;
	max.f32 	%f54, %f253, 0f00000000;
	st.global.f32 	[%rd7], %f54;
	add.s32 	%r42, %r42, 1;
	setp.ne.s32 	%p2, %r42, 128;
	@%p2 bra 	$L__BB1_1;
	mul.lo.s32 	%r18, %r1, 10;
	mul.wide.u32 	%rd32, %r18, 4;
	add.s64 	%rd8, %rd5, %rd32;
	cvta.to.global.u64 	%rd33, %rd18;
	add.s64 	%rd9, %rd33, 32;
	mul.wide.u32 	%rd34, %r1, 512;
	add.s64 	%rd35, %rd34, %rd4;
	add.s64 	%rd10, %rd35, 32;
	cvta.to.global.u64 	%rd11, %rd19;
	mov.b32 	%r44, 0;
$L__BB1_5:
	mul.wide.u32 	%rd36, %r44, 4;
	add.s64 	%rd37, %rd11, %rd36;
	ld.global.f32 	%f254, [%rd37];
	add.s64 	%rd12, %rd8, %rd36;
	st.global.f32 	[%rd12], %f254;
	mul.wide.u32 	%rd38, %r44, 512;
	add.s64 	%rd44, %rd9, %rd38;
	mov.b32 	%r45, 0;
	mov.u64 	%rd43, %rd10;
$L__BB1_6:
	ld.global.f32 	%f55, [%rd44+-32];
	ld.global.f32 	%f56, [%rd43+-32];
	fma.rn.f32 	%f57, %f55, %f56, %f254;
	st.global.f32 	[%rd12], %f57;
	ld.global.f32 	%f58, [%rd44+-28];
	ld.global.f32 	%f59, [%rd43+-28];
	fma.rn.f32 	%f60, %f58, %f59, %f57;
	st.global.f32 	[%rd12], %f60;
	ld.global.f32 	%f61, [%rd44+-24];
	ld.global.f32 	%f62, [%rd43+-24];
	fma.rn.f32 	%f63, %f61, %f62, %f60;
	st.global.f32 	[%rd12], %f63;
	ld.global.f32 	%f64, [%rd44+-20];
	ld.global.f32 	%f65, [%rd43+-20];
	fma.rn.f32 	%f66, %f64, %f65, %f63;
	st.global.f32 	[%rd12], %f66;
	ld.global.f32 	%f67, [%rd44+-16];
	ld.global.f32 	%f68, [%rd43+-16];
	fma.rn.f32 	%f69, %f67, %f68, %f66;
	st.global.f32 	[%rd12], %f69;
	ld.global.f32 	%f70, [%rd44+-12];
	ld.global.f32 	%f71, [%rd43+-12];
	fma.rn.f32 	%f72, %f70, %f71, %f69;
	st.global.f32 	[%rd12], %f72;
	ld.global.f32 	%f73, [%rd44+-8];
	ld.global.f32 	%f74, [%rd43+-8];
	fma.rn.f32 	%f75, %f73, %f74, %f72;
	st.global.f32 	[%rd12], %f75;
	ld.global.f32 	%f76, [%rd44+-4];
	ld.global.f32 	%f77, [%rd43+-4];
	fma.rn.f32 	%f78, %f76, %f77, %f75;
	st.global.f32 	[%rd12], %f78;
	ld.global.f32 	%f79, [%rd44];
	ld.global.f32 	%f80, [%rd43];
	fma.rn.f32 	%f81, %f79, %f80, %f78;
	st.global.f32 	[%rd12], %f81;
	ld.global.f32 	%f82, [%rd44+4];
	ld.global.f32 	%f83, [%rd43+4];
	fma.rn.f32 	%f84, %f82, %f83, %f81;
	st.global.f32 	[%rd12], %f84;
	ld.global.f32 	%f85, [%rd44+8];
	ld.global.f32 	%f86, [%rd43+8];
	fma.rn.f32 	%f87, %f85, %f86, %f84;
	st.global.f32 	[%rd12], %f87;
	ld.global.f32 	%f88, [%rd44+12];
	ld.global.f32 	%f89, [%rd43+12];
	fma.rn.f32 	%f90, %f88, %f89, %f87;
	st.global.f32 	[%rd12], %f90;
	ld.global.f32 	%f91, [%rd44+16];
	ld.global.f32 	%f92, [%rd43+16];
	fma.rn.f32 	%f93, %f91, %f92, %f90;
	st.global.f32 	[%rd12], %f93;
	ld.global.f32 	%f94, [%rd44+20];
	ld.global.f32 	%f95, [%rd43+20];
	fma.rn.f32 	%f96, %f94, %f95, %f93;
	st.global.f32 	[%rd12], %f96;
	ld.global.f32 	%f97, [%rd44+24];
	ld.global.f32 	%f98, [%rd43+24];
	fma.rn.f32 	%f99, %f97, %f98, %f96;
	st.global.f32 	[%rd12], %f99;
	ld.global.f32 	%f100, [%rd44+28];
	ld.global.f32 	%f101, [%rd43+28];
	fma.rn.f32 	%f254, %f100, %f101, %f99;
	st.global.f32 	[%rd12], %f254;
	add.s32 	%r45, %r45, 16;
	add.s64 	%rd44, %rd44, 64;
	add.s64 	%rd43, %rd43, 64;
	setp.ne.s32 	%p3, %r45, 128;
	@%p3 bra 	$L__BB1_6;
	add.s32 	%r44, %r44, 1;
	setp.ne.s32 	%p4, %r44, 10;
	@%p4 bra 	$L__BB1_5;
	ld.param.u64 	%rd42, [_Z14forward_kernelPfS_S_S_S_S_S__param_6];
	cvta.to.global.u64 	%rd39, %rd42;
	add.s64 	%rd41, %rd39, %rd32;
	ld.global.f32 	%f102, [%rd41];
	ld.global.f32 	%f103, [%rd41+4];
	setp.gt.f32 	%p5, %f103, %f102;
	selp.f32 	%f104, %f103, %f102, %p5;
	ld.global.f32 	%f105, [%rd41+8];
	setp.gt.f32 	%p6, %f105, %f104;
	selp.f32 	%f106, %f105, %f104, %p6;
	ld.global.f32 	%f107, [%rd41+12];
	setp.gt.f32 	%p7, %f107, %f106;
	selp.f32 	%f108, %f107, %f106, %p7;
	ld.global.f32 	%f109, [%rd41+16];
	setp.gt.f32 	%p8, %f109, %f108;
	selp.f32 	%f110, %f109, %f108, %p8;
	ld.global.f32 	%f111, [%rd41+20];
	setp.gt.f32 	%p9, %f111, %f110;
	selp.f32 	%f112, %f111, %f110, %p9;
	ld.global.f32 	%f113, [%rd41+24];
	setp.gt.f32 	%p10, %f113, %f112;
	selp.f32 	%f114, %f113, %f112, %p10;
	ld.global.f32 	%f115, [%rd41+28];
	setp.gt.f32 	%p11, %f115, %f114;
	selp.f32 	%f116, %f115, %f114, %p11;
	ld.global.f32 	%f117, [%rd41+32];
	setp.gt.f32 	%p12, %f117, %f116;
	selp.f32 	%f118, %f117, %f116, %p12;
	ld.global.f32 	%f119, [%rd41+36];
	setp.gt.f32 	%p13, %f119, %f118;
	selp.f32 	%f120, %f119, %f118, %p13;
	sub.f32 	%f121, %f102, %f120;
	fma.rn.f32 	%f122, %f121, 0f3BBB989D, 0f3F000000;
	cvt.sat.f32.f32 	%f123, %f122;
	mov.f32 	%f124, 0f4B400001;
	mov.f32 	%f125, 0f437C0000;
	fma.rm.f32 	%f126, %f123, %f125, %f124;
	add.f32 	%f127, %f126, 0fCB40007F;
	neg.f32 	%f128, %f127;
	fma.rn.f32 	%f129, %f121, 0f3FB8AA3B, %f128;
	fma.rn.f32 	%f130, %f121, 0f32A57060, %f129;
	mov.b32 	%r22, %f126;
	shl.b32 	%r23, %r22, 23;
	mov.b32 	%f131, %r23;
	ex2.approx.ftz.f32 	%f132, %f130;
	mul.f32 	%f133, %f132, %f131;
	add.f32 	%f134, %f133, 0f00000000;
	sub.f32 	%f135, %f103, %f120;
	fma.rn.f32 	%f136, %f135, 0f3BBB989D, 0f3F000000;
	cvt.sat.f32.f32 	%f137, %f136;
	fma.rm.f32 	%f138, %f137, %f125, %f124;
	add.f32 	%f139, %f138, 0fCB40007F;
	neg.f32 	%f140, %f139;
	fma.rn.f32 	%f141, %f135, 0f3FB8AA3B, %f140;
	fma.rn.f32 	%f142, %f135, 0f32A57060, %f141;
	mov.b32 	%r24, %f138;
	shl.b32 	%r25, %r24, 23;
	mov.b32 	%f143, %r25;
	ex2.approx.ftz.f32 	%f144, %f142;
	mul.f32 	%f145, %f144, %f143;
	add.f32 	%f146, %f134, %f145;
	sub.f32 	%f147, %f105, %f120;
	fma.rn.f32 	%f148, %f147, 0f3BBB989D, 0f3F000000;
	cvt.sat.f32.f32 	%f149, %f148;
	fma.rm.f32 	%f150, %f149, %f125, %f124;
	add.f32 	%f151, %f150, 0fCB40007F;
	neg.f32 	%f152, %f151;
	fma.rn.f32 	%f153, %f147, 0f3FB8AA3B, %f152;
	fma.rn.f32 	%f154, %f147, 0f32A57060, %f153;
	mov.b32 	%r26, %f150;
	shl.b32 	%r27, %r26, 23;
	mov.b32 	%f155, %r27;
	ex2.approx.ftz.f32 	%f156, %f154;
	mul.f32 	%f157, %f156, %f155;
	add.f32 	%f158, %f146, %f157;
	sub.f32 	%f159, %f107, %f120;
	fma.rn.f32 	%f160, %f159, 0f3BBB989D, 0f3F000000;
	cvt.sat.f32.f32 	%f161, %f160;
	fma.rm.f32 	%f162, %f161, %f125, %f124;
	add.f32 	%f163, %f162, 0fCB40007F;
	neg.f32 	%f164, %f163;
	fma.rn.f32 	%f165, %f159, 0f3FB8AA3B, %f164;
	fma.rn.f32 	%f166, %f159, 0f32A57060, %f165;
	mov.b32 	%r28, %f162;
	shl.b32 	%r29, %r28, 23;
	mov.b32 	%f167, %r29;
	ex2.approx.ftz.f32 	%f168, %f166;
	mul.f32 	%f169, %f168, %f167;
	add.f32 	%f170, %f158, %f169;
	sub.f32 	%f171, %f109, %f120;
	fma.rn.f32 	%f172, %f171, 0f3BBB989D, 0f3F000000;
	cvt.sat.f32.f32 	%f173, %f172;
	fma.rm.f32 	%f174, %f173, %f125, %f124;
	add.f32 	%f175, %f174, 0fCB40007F;
	neg.f32 	%f176, %f175;
	fma.rn.f32 	%f177, %f171, 0f3FB8AA3B, %f176;
	fma.rn.f32 	%f178, %f171, 0f32A57060, %f177;
	mov.b32 	%r30, %f174;
	shl.b32 	%r31, %r30, 23;
	mov.b32 	%f179, %r31;
	ex2.approx.ftz.f32 	%f180, %f178;
	mul.f32 	%f181, %f180, %f179;
	add.f32 	%f182, %f170, %f181;
	sub.f32 	%f183, %f111, %f120;
	fma.rn.f32 	%f184, %f183, 0f3BBB989D, 0f3F000000;
	cvt.sat.f32.f32 	%f185, %f184;
	fma.rm.f32 	%f186, %f185, %f125, %f124;
	add.f32 	%f187, %f186, 0fCB40007F;
	neg.f32 	%f188, %f187;
	fma.rn.f32 	%f189, %f183, 0f3FB8AA3B, %f188;
	fma.rn.f32 	%f190, %f183, 0f32A57060, %f189;
	mov.b32 	%r32, %f186;
	shl.b32 	%r33, %r32, 23;
	mov.b32 	%f191, %r33;
	ex2.approx.ftz.f32 	%f192, %f190;
	mul.f32 	%f193, %f192, %f191;
	add.f32 	%f194, %f182, %f193;
	sub.f32 	%f195, %f113, %f120;
	fma.rn.f32 	%f196, %f195, 0f3BBB989D, 0f3F000000;
	cvt.sat.f32.f32 	%f197, %f196;
	fma.rm.f32 	%f198, %f197, %f125, %f124;
	add.f32 	%f199, %f198, 0fCB40007F;
	neg.f32 	%f200, %f199;
	fma.rn.f32 	%f201, %f195, 0f3FB8AA3B, %f200;
	fma.rn.f32 	%f202, %f195, 0f32A57060, %f201;
	mov.b32 	%r34, %f198;
	shl.b32 	%r35, %r34, 23;
	mov.b32 	%f203, %r35;
	ex2.approx.ftz.f32 	%f204, %f202;
	mul.f32 	%f205, %f204, %f203;
	add.f32 	%f206, %f194, %f205;
	sub.f32 	%f207, %f115, %f120;
	fma.rn.f32 	%f208, %f207, 0f3BBB989D, 0f3F000000;
	cvt.sat.f32.f32 	%f209, %f208;
	fma.rm.f32 	%f210, %f209, %f125, %f124;
	add.f32 	%f211, %f210, 0fCB40007F;
	neg.f32 	%f212, %f211;
	fma.rn.f32 	%f213, %f207, 0f3FB8AA3B, %f212;
	fma.rn.f32 	%f214, %f207, 0f32A57060, %f213;
	mov.b32 	%r36, %f210;
	shl.b32 	%r37, %r36, 23;
	mov.b32 	%f215, %r37;
	ex2.approx.ftz.f32 	%f216, %f214;
	mul.f32 	%f217, %f216, %f215;
	add.f32 	%f218, %f206, %f217;
	sub.f32 	%f219, %f117, %f120;
	fma.rn.f32 	%f220, %f219, 0f3BBB989D, 0f3F000000;
	cvt.sat.f32.f32 	%f221, %f220;
	fma.rm.f32 	%f222, %f221, %f125, %f124;
	add.f32 	%f223, %f222, 0fCB40007F;
	neg.f32 	%f224, %f223;
	fma.rn.f32 	%f225, %f219, 0f3FB8AA3B, %f224;
	fma.rn.f32 	%f226, %f219, 0f32A57060, %f225;
	mov.b32 	%r38, %f222;
	shl.b32 	%r39, %r38, 23;
	mov.b32 	%f227, %r39;
	ex2.approx.ftz.f32 	%f228, %f226;
	mul.f32 	%f229, %f228, %f227;
	add.f32 	%f230, %f218, %f229;
	sub.f32 	%f231, %f119, %f120;
	fma.rn.f32 	%f232, %f231, 0f3BBB989D, 0f3F000000;
	cvt.sat.f32.f32 	%f233, %f232;
	fma.rm.f32 	%f234, %f233, %f125, %f124;
	add.f32 	%f235, %f234, 0fCB40007F;
	neg.f32 	%f236, %f235;
	fma.rn.f32 	%f237, %f231, 0f3FB8AA3B, %f236;
	fma.rn.f32 	%f238, %f231, 0f32A57060, %f237;
	mov.b32 	%r40, %f234;
	shl.b32 	%r41, %r40, 23;
	mov.b32 	%f239, %r41;
	ex2.approx.ftz.f32 	%f240, %f238;
	mul.f32 	%f241, %f240, %f239;
	add.f32 	%f242, %f230, %f241;
	div.rn.f32 	%f243, %f133, %f242;
	st.global.f32 	[%rd41], %f243;
	div.rn.f32 	%f244, %f145, %f242;
	st.global.f32 	[%rd41+4], %f244;
	div.rn.f32 	%f245, %f157, %f242;
	st.global.f32 	[%rd41+8], %f245;
	div.rn.f32 	%f246, %f169, %f242;
	st.global.f32 	[%rd41+12], %f246;
	div.rn.f32 	%f247, %f181, %f242;
	st.global.f32 	[%rd41+16], %f247;
	div.rn.f32 	%f248, %f193, %f242;
	st.global.f32 	[%rd41+20], %f248;
	div.rn.f32 	%f249, %f205, %f242;
	st.global.f32 	[%rd41+24], %f249;
	div.rn.f32 	%f250, %f217, %f242;
	st.global.f32 	[%rd41+28], %f250;
	div.rn.f32 	%f251, %f229, %f242;
	st.global.f32 	[%rd41+32], %f251;
	div.rn.f32 	%f252, %f241, %f242;
	st.global.f32 	[%rd41+36], %f252;
	ret;

}
	// .globl	_Z15accuracy_kernelPfS_Pi
.visible .entry _Z15accuracy_kernelPfS_Pi(
	.param .u64 .ptr .align 1 _Z15accuracy_kernelPfS_Pi_param_0,
	.param .u64 .ptr .align 1 _Z15accuracy_kernelPfS_Pi_param_1,
	.param .u64 .ptr .align 1 _Z15accuracy_kernelPfS_Pi_param_2
)
{
	.reg .pred 	%p<24>;
	.reg .b32 	%r<24>;
	.reg .b32 	%f<37>;
	.reg .b64 	%rd<42>;

	ld.param.u64 	%rd2, [_Z15accuracy_kernelPfS_Pi_param_0];
	ld.param.u64 	%rd3, [_Z15accuracy_kernelPfS_Pi_param_1];
	ld.param.u64 	%rd1, [_Z15accuracy_kernelPfS_Pi_param_2];
	cvta.to.global.u64 	%rd4, %rd3;
	cvta.to.global.u64 	%rd5, %rd2;
	mov.u32 	%r1, %ctaid.x;
	mul.lo.s32 	%r2, %r1, 10;
	mul.wide.u32 	%rd6, %r2, 4;
	add.s64 	%rd7, %rd5, %rd6;
	add.s64 	%rd8, %rd4, %rd6;
	ld.global.f32 	%f1, [%rd7+4];
	ld.global.f32 	%f2, [%rd7];
	setp.gt.f32 	%p1, %f1, %f2;
	selp.u32 	%r3, 1, 0, %p1;
	ld.global.f32 	%f3, [%rd8+4];
	ld.global.f32 	%f4, [%rd8];
	setp.gt.f32 	%p2, %f3, %f4;
	selp.u32 	%r4, 1, 0, %p2;
	ld.global.f32 	%f5, [%rd7+8];
	mul.wide.u32 	%rd9, %r3, 4;
	add.s64 	%rd10, %rd7, %rd9;
	ld.global.f32 	%f6, [%rd10];
	setp.gt.f32 	%p3, %f5, %f6;
	selp.b32 	%r5, 2, %r3, %p3;
	ld.global.f32 	%f7, [%rd8+8];
	mul.wide.u32 	%rd11, %r4, 4;
	add.s64 	%rd12, %rd8, %rd11;
	ld.global.f32 	%f8, [%rd12];
	setp.gt.f32 	%p4, %f7, %f8;
	selp.b32 	%r6, 2, %r4, %p4;
	ld.global.f32 	%f9, [%rd7+12];
	mul.wide.u32 	%rd13, %r5, 4;
	add.s64 	%rd14, %rd7, %rd13;
	ld.global.f32 	%f10, [%rd14];
	setp.gt.f32 	%p5, %f9, %f10;
	selp.b32 	%r7, 3, %r5, %p5;
	ld.global.f32 	%f11, [%rd8+12];
	mul.wide.u32 	%rd15, %r6, 4;
	add.s64 	%rd16, %rd8, %rd15;
	ld.global.f32 	%f12, [%rd16];
	setp.gt.f32 	%p6, %f11, %f12;
	selp.b32 	%r8, 3, %r6, %p6;
	ld.global.f32 	%f13, [%rd7+16];
	mul.wide.u32 	%rd17, %r7, 4;
	add.s64 	%rd18, %rd7, %rd17;
	ld.global.f32 	%f14, [%rd18];
	setp.gt.f32 	%p7, %f13, %f14;
	selp.b32 	%r9, 4, %r7, %p7;
	ld.global.f32 	%f15, [%rd8+16];
	mul.wide.u32 	%rd19, %r8, 4;
	add.s64 	%rd20, %rd8, %rd19;
	ld.global.f32 	%f16, [%rd20];
	setp.gt.f32 	%p8, %f15, %f16;
	selp.b32 	%r10, 4, %r8, %p8;
	ld.global.f32 	%f17, [%rd7+20];
	mul.wide.u32 	%rd21, %r9, 4;
	add.s64 	%rd22, %rd7, %rd21;
	ld.global.f32 	%f18, [%rd22];
	setp.gt.f32 	%p9, %f17, %f18;
	selp.b32 	%r11, 5, %r9, %p9;
	ld.global.f32 	%f19, [%rd8+20];
	mul.wide.u32 	%rd23, %r10, 4;
	add.s64 	%rd24, %rd8, %rd23;
	ld.global.f32 	%f20, [%rd24];
	setp.gt.f32 	%p10, %f19, %f20;
	selp.b32 	%r12, 5, %r10, %p10;
	ld.global.f32 	%f21, [%rd7+24];
	mul.wide.u32 	%rd25, %r11, 4;
	add.s64 	%rd26, %rd7, %rd25;
	ld.global.f32 	%f22, [%rd26];
	setp.gt.f32 	%p11, %f21, %f22;
	selp.b32 	%r13, 6, %r11, %p11;
	ld.global.f32 	%f23, [%rd8+24];
	mul.wide.u32 	%rd27, %r12, 4;
	add.s64 	%rd28, %rd8, %rd27;
	ld.global.f32 	%f24, [%rd28];
	setp.gt.f32 	%p12, %f23, %f24;
	selp.b32 	%r14, 6, %r12, %p12;
	ld.global.f32 	%f25, [%rd7+28];
	mul.wide.u32 	%rd29, %r13, 4;
	add.s64 	%rd30, %rd7, %rd29;
	ld.global.f32 	%f26, [%rd30];
	setp.gt.f32 	%p13, %f25, %f26;
	selp.b32 	%r15, 7, %r13, %p13;
	ld.global.f32 	%f27, [%rd8+28];
	mul.wide.u32 	%rd31, %r14, 4;
	add.s64 	%rd32, %rd8, %rd31;
	ld.global.f32 	%f28, [%rd32];
	setp.gt.f32 	%p14, %f27, %f28;
	selp.b32 	%r16, 7, %r14, %p14;
	ld.global.f32 	%f29, [%rd7+32];
	mul.wide.u32 	%rd33, %r15, 4;
	add.s64 	%rd34, %rd7, %rd33;
	ld.global.f32 	%f30, [%rd34];
	setp.gt.f32 	%p15, %f29, %f30;
	selp.b32 	%r17, 8, %r15, %p15;
	ld.global.f32 	%f31, [%rd8+32];
	mul.wide.u32 	%rd35, %r16, 4;
	add.s64 	%rd36, %rd8, %rd35;
	ld.global.f32 	%f32, [%rd36];
	setp.gt.f32 	%p16, %f31, %f32;
	selp.b32 	%r18, 8, %r16, %p16;
	ld.global.f32 	%f33, [%rd7+36];
	mul.wide.u32 	%rd37, %r17, 4;
	add.s64 	%rd38, %rd7, %rd37;
	ld.global.f32 	%f34, [%rd38];
	setp.gt.f32 	%p17, %f33, %f34;
	ld.global.f32 	%f35, [%rd8+36];
	mul.wide.u32 	%rd39, %r18, 4;
	add.s64 	%rd40, %rd8, %rd39;
	ld.global.f32 	%f36, [%rd40];
	setp.gt.f32 	%p18, %f35, %f36;
	setp.leu.f32 	%p19, %f35, %f36;
	setp.eq.s32 	%p20, %r18, %r17;
	and.pred  	%p21, %p20, %p19;
	selp.u32 	%r19, -1, 0, %p21;
	selp.u32 	%r20, -1, 0, %p18;
	selp.b32 	%r21, %r20, %r19, %p17;
	and.b32  	%r22, %r21, 1;
	setp.eq.b32 	%p22, %r22, 1;
	not.pred 	%p23, %p22;
	@%p23 bra 	$L__BB2_2;
	cvta.to.global.u64 	%rd41, %rd1;
	atom.global.add.u32 	%r23, [%rd41], 1;
$L__BB2_2:
	ret;

}


// ===== COMPILED SASS (sm_100) =====

	.target	sm_100

	.elftype	@"ET_EXEC"


//--------------------- .note.nv.tkinfo           --------------------------
	.section	.note.nv.tkinfo,"",@"SHT_NOTE"
	.sectionflags	@"SHF_NOTE_NV_TKINFO"
	.tkinfo
        /*0018*/ 	.word	0x00000002
        /*0030*/ 	.string	""
        /*0030*/ 	.string	"ptxas"
        /*0030*/ 	.string	"Cuda compilation tools, release 13.0, V13.0.88"
        /*0030*/ 	.string	"Build cuda_13.0.r13.0/compiler.36424714_0"
        /*0030*/ 	.string	"-arch sm_100 -m 64 "



//--------------------- .note.nv.cuinfo           --------------------------
	.section	.note.nv.cuinfo,"",@"SHT_NOTE"
	.sectionflags	@"SHF_NOTE_NV_CUINFO"
        /*0018*/ 	.short	0x0002
        /*001a*/ 	.short	0x0064
        /*001c*/ 	.short	0x0082
	.zero		2


//--------------------- .nv.info                  --------------------------
	.section	.nv.info,"",@"SHT_CUDA_INFO"
	.align	4


	//----- nvinfo : EIATTR_REGCOUNT
	.align		4
        /*0000*/ 	.byte	0x04, 0x2f
        /*0002*/ 	.short	(.L_1 - .L_0)
	.align		4
.L_0:
        /*0004*/ 	.word	index@(_Z11relu_kernelPfi)
        /*0008*/ 	.word	0x00000008


	//----- nvinfo : EIATTR_FRAME_SIZE
	.align		4
.L_1:
        /*000c*/ 	.byte	0x04, 0x11
        /*000e*/ 	.short	(.L_3 - .L_2)
	.align		4
.L_2:
        /*0010*/ 	.word	index@(_Z11relu_kernelPfi)
        /*0014*/ 	.word	0x00000000


	//----- nvinfo : EIATTR_REGCOUNT
	.align		4
.L_3:
        /*0018*/ 	.byte	0x04, 0x2f
        /*001a*/ 	.short	(.L_5 - .L_4)
	.align		4
.L_4:
        /*001c*/ 	.word	index@(_Z14forward_kernelPfS_S_S_S_S_S_)
        /*0020*/ 	.word	0x00000020


	//----- nvinfo : EIATTR_FRAME_SIZE
	.align		4
.L_5:
        /*0024*/ 	.byte	0x04, 0x11
        /*0026*/ 	.short	(.L_7 - .L_6)
	.align		4
.L_6:
        /*0028*/ 	.word	index@($__internal_0_$__cuda_sm3x_div_rn_noftz_f32_slowpath)
        /*002c*/ 	.word	0x00000000


	//----- nvinfo : EIATTR_FRAME_SIZE
	.align		4
.L_7:
        /*0030*/ 	.byte	0x04, 0x11
        /*0032*/ 	.short	(.L_9 - .L_8)
	.align		4
.L_8:
        /*0034*/ 	.word	index@(_Z14forward_kernelPfS_S_S_S_S_S_)
        /*0038*/ 	.word	0x00000000


	//----- nvinfo : EIATTR_REGCOUNT
	.align		4
.L_9:
        /*003c*/ 	.byte	0x04, 0x2f
        /*003e*/ 	.short	(.L_11 - .L_10)
	.align		4
.L_10:
        /*0040*/ 	.word	index@(_Z15accuracy_kernelPfS_Pi)
        /*0044*/ 	.word	0x00000014


	//----- nvinfo : EIATTR_FRAME_SIZE
	.align		4
.L_11:
        /*0048*/ 	.byte	0x04, 0x11
        /*004a*/ 	.short	(.L_13 - .L_12)
	.align		4
.L_12:
        /*004c*/ 	.word	index@(_Z15accuracy_kernelPfS_Pi)
        /*0050*/ 	.word	0x00000000


	//----- nvinfo : EIATTR_MIN_STACK_SIZE
	.align		4
.L_13:
        /*0054*/ 	.byte	0x04, 0x12
        /*0056*/ 	.short	(.L_15 - .L_14)
	.align		4
.L_14:
        /*0058*/ 	.word	index@(_Z15accuracy_kernelPfS_Pi)
        /*005c*/ 	.word	0x00000000


	//----- nvinfo : EIATTR_MIN_STACK_SIZE
	.align		4
.L_15:
        /*0060*/ 	.byte	0x04, 0x12
        /*0062*/ 	.short	(.L_17 - .L_16)
	.align		4
.L_16:
        /*0064*/ 	.word	index@(_Z14forward_kernelPfS_S_S_S_S_S_)
        /*0068*/ 	.word	0x00000000


	//----- nvinfo : EIATTR_MIN_STACK_SIZE
	.align		4
.L_17:
        /*006c*/ 	.byte	0x04, 0x12
        /*006e*/ 	.short	(.L_19 - .L_18)
	.align		4
.L_18:
        /*0070*/ 	.word	index@(_Z11relu_kernelPfi)
        /*0074*/ 	.word	0x00000000
.L_19:


//--------------------- .nv.compat                --------------------------
	.section	.nv.compat,"",@"SHT_CUDA_COMPAT_INFO"
	.align	4
        /*0000*/ 	.byte	0x02, 0x09, 0x00, 0x00, 0x02, 0x02, 0x01, 0x00, 0x02, 0x05, 0x05, 0x00, 0x03, 0x07, 0x01, 0x01
        /*0010*/ 	.byte	0x02, 0x03, 0x00, 0x00, 0x02, 0x06, 0x01, 0x00, 0x04, 0x0b, 0x08, 0x00, 0x01, 0x00, 0x00, 0x00
        /*0020*/ 	.byte	0x00, 0x00, 0x00, 0x00


//--------------------- .nv.info._Z15accuracy_kernelPfS_Pi --------------------------
	.section	.nv.info._Z15accuracy_kernelPfS_Pi,"",@"SHT_CUDA_INFO"
	.sectionflags	@""
	.align	4


	//----- nvinfo : EIATTR_CUDA_API_VERSION
	.align		4
        /*0000*/ 	.byte	0x04, 0x37
        /*0002*/ 	.short	(.L_21 - .L_20)
.L_20:
        /*0004*/ 	.word	0x00000082


	//----- nvinfo : EIATTR_KPARAM_INFO
	.align		4
.L_21:
        /*0008*/ 	.byte	0x04, 0x17
        /*000a*/ 	.short	(.L_23 - .L_22)
.L_22:
        /*000c*/ 	.word	0x00000000
        /*0010*/ 	.short	0x0002
        /*0012*/ 	.short	0x0010
        /*0014*/ 	.byte	0x00, 0xf5, 0x21, 0x00


	//----- nvinfo : EIATTR_KPARAM_INFO
	.align		4
.L_23:
        /*0018*/ 	.byte	0x04, 0x17
        /*001a*/ 	.short	(.L_25 - .L_24)
.L_24:
        /*001c*/ 	.word	0x00000000
        /*0020*/ 	.short	0x0001
        /*0022*/ 	.short	0x0008
        /*0024*/ 	.byte	0x00, 0xf5, 0x21, 0x00


	//----- nvinfo : EIATTR_KPARAM_INFO
	.align		4
.L_25:
        /*0028*/ 	.byte	0x04, 0x17
        /*002a*/ 	.short	(.L_27 - .L_26)
.L_26:
        /*002c*/ 	.word	0x00000000
        /*0030*/ 	.short	0x0000
        /*0032*/ 	.short	0x0000
        /*0034*/ 	.byte	0x00, 0xf5, 0x21, 0x00


	//----- nvinfo : EIATTR_SPARSE_MMA_MASK
	.align		4
.L_27:
        /*0038*/ 	.byte	0x03, 0x50
        /*003a*/ 	.short	0x0000


	//----- nvinfo : EIATTR_MAXREG_COUNT
	.align		4
        /*003c*/ 	.byte	0x03, 0x1b
        /*003e*/ 	.short	0x00ff


	//----- nvinfo : EIATTR_MERCURY_ISA_VERSION
	.align		4
        /*0040*/ 	.byte	0x03, 0x5f
        /*0042*/ 	.short	0x0101


	//----- nvinfo : EIATTR_INT_WARP_WIDE_INSTR_OFFSETS
	.align		4
        /*0044*/ 	.byte	0x04, 0x31
        /*0046*/ 	.short	(.L_29 - .L_28)


	//   ....[0]....
.L_28:
        /*0048*/ 	.word	0x00000660


	//----- nvinfo : EIATTR_VRC_CTA_INIT_COUNT
	.align		4
.L_29:
        /*004c*/ 	.byte	0x02, 0x4a
	.zero		1
	.zero		1


	//----- nvinfo : EIATTR_EXIT_INSTR_OFFSETS
	.align		4
        /*0050*/ 	.byte	0x04, 0x1c
        /*0052*/ 	.short	(.L_31 - .L_30)


	//   ....[0]....
.L_30:
        /*0054*/ 	.word	0x00000630


	//   ....[1]....
        /*0058*/ 	.word	0x000006b0


	//----- nvinfo : EIATTR_CBANK_PARAM_SIZE
	.align		4
.L_31:
        /*005c*/ 	.byte	0x03, 0x19
        /*005e*/ 	.short	0x0018


	//----- nvinfo : EIATTR_PARAM_CBANK
	.align		4
        /*0060*/ 	.byte	0x04, 0x0a
        /*0062*/ 	.short	(.L_33 - .L_32)
	.align		4
.L_32:
        /*0064*/ 	.word	index@(.nv.constant0._Z15accuracy_kernelPfS_Pi)
        /*0068*/ 	.short	0x0380
        /*006a*/ 	.short	0x0018


	//----- nvinfo : EIATTR_SW_WAR
	.align		4
.L_33:
        /*006c*/ 	.byte	0x04, 0x36
        /*006e*/ 	.short	(.L_35 - .L_34)
.L_34:
        /*0070*/ 	.word	0x00000008
.L_35:


//--------------------- .nv.info._Z14forward_kernelPfS_S_S_S_S_S_ --------------------------
	.section	.nv.info._Z14forward_kernelPfS_S_S_S_S_S_,"",@"SHT_CUDA_INFO"
	.sectionflags	@""
	.align	4


	//----- nvinfo : EIATTR_CUDA_API_VERSION
	.align		4
        /*0000*/ 	.byte	0x04, 0x37
        /*0002*/ 	.short	(.L_37 - .L_36)
.L_36:
        /*0004*/ 	.word	0x00000082


	//----- nvinfo : EIATTR_KPARAM_INFO
	.align		4
.L_37:
        /*0008*/ 	.byte	0x04, 0x17
        /*000a*/ 	.short	(.L_39 - .L_38)
.L_38:
        /*000c*/ 	.word	0x00000000
        /*0010*/ 	.short	0x0006
        /*0012*/ 	.short	0x0030
        /*0014*/ 	.byte	0x00, 0xf5, 0x21, 0x00


	//----- nvinfo : EIATTR_KPARAM_INFO
	.align		4
.L_39:
        /*0018*/ 	.byte	0x04, 0x17
        /*001a*/ 	.short	(.L_41 - .L_40)
.L_40:
        /*001c*/ 	.word	0x00000000
        /*0020*/ 	.short	0x0005
        /*0022*/ 	.short	0x0028
        /*0024*/ 	.byte	0x00, 0xf5, 0x21, 0x00


	//----- nvinfo : EIATTR_KPARAM_INFO
	.align		4
.L_41:
        /*0028*/ 	.byte	0x04, 0x17
        /*002a*/ 	.short	(.L_43 - .L_42)
.L_42:
        /*002c*/ 	.word	0x00000000
        /*0030*/ 	.short	0x0004
        /*0032*/ 	.short	0x0020
        /*0034*/ 	.byte	0x00, 0xf5, 0x21, 0x00


	//----- nvinfo : EIATTR_KPARAM_INFO
	.align		4
.L_43:
        /*0038*/ 	.byte	0x04, 0x17
        /*003a*/ 	.short	(.L_45 - .L_44)
.L_44:
        /*003c*/ 	.word	0x00000000
        /*0040*/ 	.short	0x0003
        /*0042*/ 	.short	0x0018
        /*0044*/ 	.byte	0x00, 0xf5, 0x21, 0x00


	//----- nvinfo : EIATTR_KPARAM_INFO
	.align		4
.L_45:
        /*0048*/ 	.byte	0x04, 0x17
        /*004a*/ 	.short	(.L_47 - .L_46)
.L_46:
        /*004c*/ 	.word	0x00000000
        /*0050*/ 	.short	0x0002
        /*0052*/ 	.short	0x0010
        /*0054*/ 	.byte	0x00, 0xf5, 0x21, 0x00


	//----- nvinfo : EIATTR_KPARAM_INFO
	.align		4
.L_47:
        /*0058*/ 	.byte	0x04, 0x17
        /*005a*/ 	.short	(.L_49 - .L_48)
.L_48:
        /*005c*/ 	.word	0x00000000
        /*0060*/ 	.short	0x0001
        /*0062*/ 	.short	0x0008
        /*0064*/ 	.byte	0x00, 0xf5, 0x21, 0x00


	//----- nvinfo : EIATTR_KPARAM_INFO
	.align		4
.L_49:
        /*0068*/ 	.byte	0x04, 0x17
        /*006a*/ 	.short	(.L_51 - .L_50)
.L_50:
        /*006c*/ 	.word	0x00000000
        /*0070*/ 	.short	0x0000
        /*0072*/ 	.short	0x0000
        /*0074*/ 	.byte	0x00, 0xf5, 0x21, 0x00


	//----- nvinfo : EIATTR_SPARSE_MMA_MASK
	.align		4
.L_51:
        /*0078*/ 	.byte	0x03, 0x50
        /*007a*/ 	.short	0x0000


	//----- nvinfo : EIATTR_MAXREG_COUNT
	.align		4
        /*007c*/ 	.byte	0x03, 0x1b
        /*007e*/ 	.short	0x00ff


	//----- nvinfo : EIATTR_MERCURY_ISA_VERSION
	.align		4
        /*0080*/ 	.byte	0x03, 0x5f
        /*0082*/ 	.short	0x0101


	//----- nvinfo : EIATTR_VRC_CTA_INIT_COUNT
	.align		4
        /*0084*/ 	.byte	0x02, 0x4a
	.zero		1
	.zero		1


	//----- nvinfo : EIATTR_EXIT_INSTR_OFFSETS
	.align		4
        /*0088*/ 	.byte	0x04, 0x1c
        /*008a*/ 	.short	(.L_53 - .L_52)


	//   ....[0]....
.L_52:
        /*008c*/ 	.word	0x00001bc0


	//----- nvinfo : EIATTR_CRS_STACK_SIZE
	.align		4
.L_53:
        /*0090*/ 	.byte	0x04, 0x1e
        /*0092*/ 	.short	(.L_55 - .L_54)
.L_54:
        /*0094*/ 	.word	0x00000000


	//----- nvinfo : EIATTR_CBANK_PARAM_SIZE
	.align		4
.L_55:
        /*0098*/ 	.byte	0x03, 0x19
        /*009a*/ 	.short	0x0038


	//----- nvinfo : EIATTR_PARAM_CBANK
	.align		4
        /*009c*/ 	.byte	0x04, 0x0a
        /*009e*/ 	.short	(.L_57 - .L_56)
	.align		4
.L_56:
        /*00a0*/ 	.word	index@(.nv.constant0._Z14forward_kernelPfS_S_S_S_S_S_)
        /*00a4*/ 	.short	0x0380
        /*00a6*/ 	.short	0x0038


	//----- nvinfo : EIATTR_SW_WAR
	.align		4
.L_57:
        /*00a8*/ 	.byte	0x04, 0x36
        /*00aa*/ 	.short	(.L_59 - .L_58)
.L_58:
        /*00ac*/ 	.word	0x00000008
.L_59:


//--------------------- .nv.info._Z11relu_kernelPfi --------------------------
	.section	.nv.info._Z11relu_kernelPfi,"",@"SHT_CUDA_INFO"
	.sectionflags	@""
	.align	4


	//----- nvinfo : EIATTR_CUDA_API_VERSION
	.align		4
        /*0000*/ 	.byte	0x04, 0x37
        /*0002*/ 	.short	(.L_61 - .L_60)
.L_60:
        /*0004*/ 	.word	0x00000082


	//----- nvinfo : EIATTR_KPARAM_INFO
	.align		4
.L_61:
        /*0008*/ 	.byte	0x04, 0x17
        /*000a*/ 	.short	(.L_63 - .L_62)
.L_62:
        /*000c*/ 	.word	0x00000000
        /*0010*/ 	.short	0x0001
        /*0012*/ 	.short	0x0008
        /*0014*/ 	.byte	0x00, 0xf0, 0x11, 0x00


	//----- nvinfo : EIATTR_KPARAM_INFO
	.align		4
.L_63:
        /*0018*/ 	.byte	0x04, 0x17
        /*001a*/ 	.short	(.L_65 - .L_64)
.L_64:
        /*001c*/ 	.word	0x00000000
        /*0020*/ 	.short	0x0000
        /*0022*/ 	.short	0x0000
        /*0024*/ 	.byte	0x00, 0xf5, 0x21, 0x00


	//----- nvinfo : EIATTR_SPARSE_MMA_MASK
	.align		4
.L_65:
        /*0028*/ 	.byte	0x03, 0x50
        /*002a*/ 	.short	0x0000


	//----- nvinfo : EIATTR_MAXREG_COUNT
	.align		4
        /*002c*/ 	.byte	0x03, 0x1b
        /*002e*/ 	.short	0x00ff


	//----- nvinfo : EIATTR_MERCURY_ISA_VERSION
	.align		4
        /*0030*/ 	.byte	0x03, 0x5f
        /*0032*/ 	.short	0x0101


	//----- nvinfo : EIATTR_VRC_CTA_INIT_COUNT
	.align		4
        /*0034*/ 	.byte	0x02, 0x4a
	.zero		1
	.zero		1


	//----- nvinfo : EIATTR_EXIT_INSTR_OFFSETS
	.align		4
        /*0038*/ 	.byte	0x04, 0x1c
        /*003a*/ 	.short	(.L_67 - .L_66)


	//   ....[0]....
.L_66:
        /*003c*/ 	.word	0x00000070


	//   ....[1]....
        /*0040*/ 	.word	0x000000e0


	//----- nvinfo : EIATTR_CBANK_PARAM_SIZE
	.align		4
.L_67:
        /*0044*/ 	.byte	0x03, 0x19
        /*0046*/ 	.short	0x000c


	//----- nvinfo : EIATTR_PARAM_CBANK
	.align		4
        /*0048*/ 	.byte	0x04, 0x0a
        /*004a*/ 	.short	(.L_69 - .L_68)
	.align		4
.L_68:
        /*004c*/ 	.word	index@(.nv.constant0._Z11relu_kernelPfi)
        /*0050*/ 	.short	0x0380
        /*0052*/ 	.short	0x000c


	//----- nvinfo : EIATTR_SW_WAR
	.align		4
.L_69:
        /*0054*/ 	.byte	0x04, 0x36
        /*0056*/ 	.short	(.L_71 - .L_70)
.L_70:
        /*0058*/ 	.word	0x00000008
.L_71:


//--------------------- .nv.callgraph             --------------------------
	.section	.nv.callgraph,"",@"SHT_CUDA_CALLGRAPH"
	.align	4
	.sectionentsize	8
	.align		4
        /*0000*/ 	.word	0x00000000
	.align		4
        /*0004*/ 	.word	0xffffffff
	.align		4
        /*0008*/ 	.word	0x00000000
	.align		4
        /*000c*/ 	.word	0xfffffffe
	.align		4
        /*0010*/ 	.word	0x00000000
	.align		4
        /*0014*/ 	.word	0xfffffffd
	.align		4
        /*0018*/ 	.word	0x00000000
	.align		4
        /*001c*/ 	.word	0xfffffffc


//--------------------- .text._Z15accuracy_kernelPfS_Pi --------------------------
	.section	.text._Z15accuracy_kernelPfS_Pi,"ax",@progbits
	.align	128
        .global         _Z15accuracy_kernelPfS_Pi
        .type           _Z15accuracy_kernelPfS_Pi,@function
        .size           _Z15accuracy_kernelPfS_Pi,(.L_x_26 - _Z15accuracy_kernelPfS_Pi)
        .other          _Z15accuracy_kernelPfS_Pi,@"STO_CUDA_ENTRY STV_DEFAULT"
_Z15accuracy_kernelPfS_Pi:
.text._Z15accuracy_kernelPfS_Pi:
[----:B------:R-:W-:Y:S01]  /*0000*/  LDC R1, c[0x0][0x37c] ;  /* 0x0000df00ff017b82 */ /* 0x000fe20000000800 */
[----:B------:R-:W0:Y:S07]  /*0010*/  S2R R7, SR_CTAID.X ;  /* 0x0000000000077919 */ /* 0x000e2e0000002500 */
[----:B------:R-:W1:Y:S01]  /*0020*/  LDC.64 R4, c[0x0][0x380] ;  /* 0x0000e000ff047b82 */ /* 0x000e620000000a00 */
[----:B------:R-:W2:Y:S07]  /*0030*/  LDCU.64 UR4, c[0x0][0x358] ;  /* 0x00006b00ff0477ac */ /* 0x000eae0008000a00 */
[----:B------:R-:W3:Y:S01]  /*0040*/  LDC.64 R2, c[0x0][0x388] ;  /* 0x0000e200ff027b82 */ /* 0x000ee20000000a00 */
[----:B0-----:R-:W-:-:S04]  /*0050*/  IMAD R7, R7, 0xa, RZ ;  /* 0x0000000a07077824 */ /* 0x001fc800078e02ff */
[----:B-1----:R-:W-:-:S04]  /*0060*/  IMAD.WIDE.U32 R4, R7, 0x4, R4 ;  /* 0x0000000407047825 */ /* 0x002fc800078e0004 */
[----:B---3--:R-:W-:Y:S01]  /*0070*/  IMAD.WIDE.U32 R2, R7, 0x4, R2 ;  /* 0x0000000407027825 */ /* 0x008fe200078e0002 */
[----:B--2---:R-:W2:Y:S04]  /*0080*/  LDG.E R0, desc[UR4][R4.64+0x4] ;  /* 0x0000040404007981 */ /* 0x004ea8000c1e1900 */
[----:B------:R-:W2:Y:S04]  /*0090*/  LDG.E R7, desc[UR4][R4.64] ;  /* 0x0000000404077981 */ /* 0x000ea8000c1e1900 */
[----:B------:R-:W3:Y:S04]  /*00a0*/  LDG.E R6, desc[UR4][R2.64+0x4] ;  /* 0x0000040402067981 */ /* 0x000ee8000c1e1900 */
[----:B------:R-:W3:Y:S04]  /*00b0*/  LDG.E R9, desc[UR4][R2.64] ;  /* 0x0000000402097981 */ /* 0x000ee8000c1e1900 */
[----:B------:R-:W4:Y:S01]  /*00c0*/  LDG.E R10, desc[UR4][R2.64+0x8] ;  /* 0x00000804020a7981 */ /* 0x000f22000c1e1900 */
[----:B--2---:R-:W-:-:S03]  /*00d0*/  FSETP.GT.AND P0, PT, R0, R7, PT ;  /* 0x000000070000720b */ /* 0x004fc60003f04000 */
[----:B------:R-:W2:Y:S01]  /*00e0*/  LDG.E R0, desc[UR4][R4.64+0x8] ;  /* 0x0000080404007981 */ /* 0x000ea2000c1e1900 */
[----:B------:R-:W-:Y:S02]  /*00f0*/  SEL R11, RZ, 0x1, !P0 ;  /* 0x00000001ff0b7807 */ /* 0x000fe40004000000 */
[----:B---3--:R-:W-:-:S03]  /*0100*/  FSETP.GT.AND P1, PT, R6, R9, PT ;  /* 0x000000090600720b */ /* 0x008fc60003f24000 */
[----:B------:R-:W-:Y:S01]  /*0110*/  IMAD.WIDE.U32 R6, R11, 0x4, R4 ;  /* 0x000000040b067825 */ /* 0x000fe200078e0004 */
[----:B------:R-:W-:-:S05]  /*0120*/  SEL R13, RZ, 0x1, !P1 ;  /* 0x00000001ff0d7807 */ /* 0x000fca0004800000 */
[----:B------:R-:W2:Y:S01]  /*0130*/  LDG.E R7, desc[UR4][R6.64] ;  /* 0x0000000406077981 */ /* 0x000ea2000c1e1900 */
[----:B------:R-:W-:-:S06]  /*0140*/  IMAD.WIDE.U32 R8, R13, 0x4, R2 ;  /* 0x000000040d087825 */ /* 0x000fcc00078e0002 */
[----:B------:R-:W4:Y:S04]  /*0150*/  LDG.E R9, desc[UR4][R8.64] ;  /* 0x0000000408097981 */ /* 0x000f28000c1e1900 */
[----:B------:R-:W3:Y:S01]  /*0160*/  LDG.E R6, desc[UR4][R2.64+0xc] ;  /* 0x00000c0402067981 */ /* 0x000ee2000c1e1900 */
[----:B--2---:R-:W-:-:S03]  /*0170*/  FSETP.GT.AND P0, PT, R0, R7, PT ;  /* 0x000000070000720b */ /* 0x004fc60003f04000 */
[----:B------:R-:W2:Y:S01]  /*0180*/  LDG.E R0, desc[UR4][R4.64+0xc] ;  /* 0x00000c0404007981 */ /* 0x000ea2000c1e1900 */
[----:B------:R-:W-:Y:S02]  /*0190*/  SEL R15, R11, 0x2, !P0 ;  /* 0x000000020b0f7807 */ /* 0x000fe40004000000 */
[----:B----4-:R-:W-:-:S03]  /*01a0*/  FSETP.GT.AND P1, PT, R10, R9, PT ;  /* 0x000000090a00720b */ /* 0x010fc60003f24000 */
[----:B------:R-:W-:Y:S01]  /*01b0*/  IMAD.WIDE.U32 R10, R15, 0x4, R4 ;  /* 0x000000040f0a7825 */ /* 0x000fe200078e0004 */
[----:B------:R-:W-:-:S05]  /*01c0*/  SEL R17, R13, 0x2, !P1 ;  /* 0x000000020d117807 */ /* 0x000fca0004800000 */
[----:B------:R-:W2:Y:S01]  /*01d0*/  LDG.E R11, desc[UR4][R10.64] ;  /* 0x000000040a0b7981 */ /* 0x000ea2000c1e1900 */
[----:B------:R-:W-:-:S06]  /*01e0*/  IMAD.WIDE.U32 R12, R17, 0x4, R2 ;  /* 0x00000004110c7825 */ /* 0x000fcc00078e0002 */
[----:B------:R-:W3:Y:S04]  /*01f0*/  LDG.E R13, desc[UR4][R12.64] ;  /* 0x000000040c0d7981 */ /* 0x000ee8000c1e1900 */
[----:B------:R-:W4:Y:S01]  /*0200*/  LDG.E R10, desc[UR4][R2.64+0x10] ;  /* 0x00001004020a7981 */ /* 0x000f22000c1e1900 */
[----:B--2---:R-:W-:-:S03]  /*0210*/  FSETP.GT.AND P0, PT, R0, R11, PT ;  /* 0x0000000b0000720b */ /* 0x004fc60003f04000 */
[----:B------:R-:W2:Y:S01]  /*0220*/  LDG.E R0, desc[UR4][R4.64+0x10] ;  /* 0x0000100404007981 */ /* 0x000ea2000c1e1900 */
[----:B------:R-:W-:Y:S02]  /*0230*/  SEL R15, R15, 0x3, !P0 ;  /* 0x000000030f0f7807 */ /* 0x000fe40004000000 */
[----:B---3--:R-:W-:-:S03]  /*0240*/  FSETP.GT.AND P1, PT, R6, R13, PT ;  /* 0x0000000d0600720b */ /* 0x008fc60003f24000 */
[----:B------:R-:W-:Y:S01]  /*0250*/  IMAD.WIDE.U32 R6, R15, 0x4, R4 ;  /* 0x000000040f067825 */ /* 0x000fe200078e0004 */
[----:B------:R-:W-:-:S05]  /*0260*/  SEL R17, R17, 0x3, !P1 ;  /* 0x0000000311117807 */ /* 0x000fca0004800000 */
        /* <DEDUP_REMOVED lines=52> */
[----:B------:R-:W3:Y:S01]  /*05b0*/  LDG.E R13, desc[UR4][R12.64] ;  /* 0x000000040c0d7981 */ /* 0x000ee2000c1e1900 */
[----:B--2---:R-:W-:Y:S02]  /*05c0*/  FSETP.GT.AND P0, PT, R0, R11, PT ;  /* 0x0000000b0000720b */ /* 0x004fe40003f04000 */
[----:B---3--:R-:W-:-:S04]  /*05d0*/  FSETP.GT.AND P1, PT, R6, R13, PT ;  /* 0x0000000d0600720b */ /* 0x008fc80003f24000 */
[----:B------:R-:W-:-:S04]  /*05e0*/  ISETP.EQ.AND P2, PT, R17, R15, !P1 ;  /* 0x0000000f1100720c */ /* 0x000fc80004f42270 */
[----:B------:R-:W-:-:S03]  /*05f0*/  SEL R0, RZ, 0xffffffff, !P2 ;  /* 0xffffffffff007807 */ /* 0x000fc60005000000 */
[----:B------:R-:W-:-:S04]  /*0600*/  @P0 SEL R0, RZ, 0xffffffff, !P1 ;  /* 0xffffffffff000807 */ /* 0x000fc80004800000 */
[----:B------:R-:W-:-:S04]  /*0610*/  LOP3.LUT R0, R0, 0x1, RZ, 0xc0, !PT ;  /* 0x0000000100007812 */ /* 0x000fc800078ec0ff */
[----:B------:R-:W-:-:S13]  /*0620*/  ISETP.NE.U32.AND P0, PT, R0, 0x1, PT ;  /* 0x000000010000780c */ /* 0x000fda0003f05070 */
[----:B------:R-:W-:Y:S05]  /*0630*/  @P0 EXIT ;  /* 0x000000000000094d */ /* 0x000fea0003800000 */
[----:B------:R-:W0:Y:S01]  /*0640*/  S2R R0, SR_LANEID ;  /* 0x0000000000007919 */ /* 0x000e220000000000 */
[----:B------:R-:W1:Y:S01]  /*0650*/  LDC.64 R2, c[0x0][0x390] ;  /* 0x0000e400ff027b82 */ /* 0x000e620000000a00 */
[----:B------:R-:W-:Y:S02]  /*0660*/  VOTEU.ANY UR6, UPT, PT ;  /* 0x0000000000067886 */ /* 0x000fe400038e0100 */
[----:B------:R-:W-:Y:S02]  /*0670*/  UFLO.U32 UR7, UR6 ;  /* 0x00000006000772bd */ /* 0x000fe400080e0000 */
[----:B------:R-:W1:Y:S04]  /*0680*/  POPC R5, UR6 ;  /* 0x0000000600057d09 */ /* 0x000e680008000000 */
[----:B0-----:R-:W-:-:S13]  /*0690*/  ISETP.EQ.U32.AND P0, PT, R0, UR7, PT ;  /* 0x0000000700007c0c */ /* 0x001fda000bf02070 */
[----:B-1----:R-:W-:Y:S01]  /*06a0*/  @P0 REDG.E.ADD.STRONG.GPU desc[UR4][R2.64], R5 ;  /* 0x000000050200098e */ /* 0x002fe2000c12e104 */
[----:B------:R-:W-:Y:S05]  /*06b0*/  EXIT ;  /* 0x000000000000794d */ /* 0x000fea0003800000 */
.L_x_0:
[----:B------:R-:W-:-:S00]  /*06c0*/  BRA `(.L_x_0) ;  /* 0xfffffffc00fc7947 */ /* 0x000fc0000383ffff */
[----:B------:R-:W-:-:S00]  /*06d0*/  NOP ;  /* 0x0000000000007918 */ /* 0x000fc00000000000 */
        /* <DEDUP_REMOVED lines=10> */
.L_x_26:


//--------------------- .text._Z14forward_kernelPfS_S_S_S_S_S_ --------------------------
	.section	.text._Z14forward_kernelPfS_S_S_S_S_S_,"ax",@progbits
	.align	128
        .global         _Z14forward_kernelPfS_S_S_S_S_S_
        .type           _Z14forward_kernelPfS_S_S_S_S_S_,@function
        .size           _Z14forward_kernelPfS_S_S_S_S_S_,(.L_x_25 - _Z14forward_kernelPfS_S_S_S_S_S_)
        .other          _Z14forward_kernelPfS_S_S_S_S_S_,@"STO_CUDA_ENTRY STV_DEFAULT"
_Z14forward_kernelPfS_S_S_S_S_S_:
.text._Z14forward_kernelPfS_S_S_S_S_S_:
[----:B------:R-:W-:Y:S01]  /*0000*/  LDC R1, c[0x0][0x37c] ;  /* 0x0000df00ff017b82 */ /* 0x000fe20000000800 */
[----:B------:R-:W0:Y:S07]  /*0010*/  S2R R0, SR_CTAID.X ;  /* 0x0000000000007919 */ /* 0x000e2e0000002500 */
[----:B------:R-:W1:Y:S01]  /*0020*/  LDC.64 R2, c[0x0][0x3a8] ;  /* 0x0000ea00ff027b82 */ /* 0x000e620000000a00 */
[----:B------:R-:W-:Y:S01]  /*0030*/  HFMA2 R7, -RZ, RZ, 0, 0 ;  /* 0x00000000ff077431 */ /* 0x000fe200000001ff */
[----:B------:R-:W2:Y:S01]  /*0040*/  LDCU.64 UR6, c[0x0][0x358] ;  /* 0x00006b00ff0677ac */ /* 0x000ea20008000a00 */
[----:B0-----:R-:W-:-:S05]  /*0050*/  SHF.L.U32 R5, R0, 0x7, RZ ;  /* 0x0000000700057819 */ /* 0x001fca00000006ff */
[----:B-12---:R-:W-:-:S07]  /*0060*/  IMAD.WIDE.U32 R2, R5, 0x4, R2 ;  /* 0x0000000405027825 */ /* 0x006fce00078e0002 */
.L_x_2:
[----:B0-----:R-:W0:Y:S02]  /*0070*/  LDC.64 R8, c[0x0][0x390] ;  /* 0x0000e400ff087b82 */ /* 0x001e240000000a00 */
[----:B0-----:R-:W-:-:S05]  /*0080*/  IMAD.WIDE.U32 R8, R7, 0x4, R8 ;  /* 0x0000000407087825 */ /* 0x001fca00078e0008 */
[----:B------:R-:W2:Y:S01]  /*0090*/  LDG.E R15, desc[UR6][R8.64] ;  /* 0x00000006080f7981 */ /* 0x000ea2000c1e1900 */
[C---:B------:R-:W-:Y:S01]  /*00a0*/  IMAD.WIDE.U32 R4, R7.reuse, 0x4, R2 ;  /* 0x0000000407047825 */ /* 0x040fe200078e0002 */
[----:B------:R-:W-:Y:S02]  /*00b0*/  MOV R6, R7 ;  /* 0x0000000700067202 */ /* 0x000fe40000000f00 */
[----:B------:R-:W-:Y:S02]  /*00c0*/  IADD3 R7, PT, PT, R7, 0x1, RZ ;  /* 0x0000000107077810 */ /* 0x000fe40007ffe0ff */
[----:B------:R-:W-:Y:S02]  /*00d0*/  MOV R13, RZ ;  /* 0x000000ff000d7202 */ /* 0x000fe40000000f00 */
[----:B------:R-:W-:Y:S01]  /*00e0*/  ISETP.NE.AND P1, PT, R7, 0x80, PT ;  /* 0x000000800700780c */ /* 0x000fe20003f25270 */
[----:B--2---:R0:W-:-:S12]  /*00f0*/  STG.E desc[UR6][R4.64], R15 ;  /* 0x0000000f04007986 */ /* 0x0041d8000c101906 */
.L_x_1:
[----:B-1----:R-:W1:Y:S01]  /*0100*/  LDC.64 R8, c[0x0][0x388] ;  /* 0x0000e200ff087b82 */ /* 0x002e620000000a00 */
[--C-:B------:R-:W-:Y:S02]  /*0110*/  IMAD R17, R6, 0x310, R13.reuse ;  /* 0x0000031006117824 */ /* 0x100fe400078e020d */
[----:B------:R-:W-:-:S05]  /*0120*/  IMAD R19, R0, 0x310, R13 ;  /* 0x0000031000137824 */ /* 0x000fca00078e020d */
[----:B------:R-:W2:Y:S01]  /*0130*/  LDC.64 R10, c[0x0][0x380] ;  /* 0x0000e000ff0a7b82 */ /* 0x000ea20000000a00 */
[----:B-1----:R-:W-:-:S05]  /*0140*/  IMAD.WIDE.U32 R8, R17, 0x4, R8 ;  /* 0x0000000411087825 */ /* 0x002fca00078e0008 */
[----:B------:R-:W0:Y:S01]  /*0150*/  LDG.E R12, desc[UR6][R8.64] ;  /* 0x00000006080c7981 */ /* 0x000e22000c1e1900 */
[----:B--2---:R-:W-:-:S05]  /*0160*/  IMAD.WIDE.U32 R10, R19, 0x4, R10 ;  /* 0x00000004130a7825 */ /* 0x004fca00078e000a */
[----:B------:R-:W0:Y:S02]  /*0170*/  LDG.E R14, desc[UR6][R10.64] ;  /* 0x000000060a0e7981 */ /* 0x000e24000c1e1900 */
[----:B0-----:R-:W-:-:S05]  /*0180*/  FFMA R15, R12, R14, R15 ;  /* 0x0000000e0c0f7223 */ /* 0x001fca000000000f */
[----:B------:R0:W-:Y:S04]  /*0190*/  STG.E desc[UR6][R4.64], R15 ;  /* 0x0000000f04007986 */ /* 0x0001e8000c101906 */
[----:B------:R-:W2:Y:S04]  /*01a0*/  LDG.E R12, desc[UR6][R8.64+0x4] ;  /* 0x00000406080c7981 */ /* 0x000ea8000c1e1900 */
[----:B------:R-:W2:Y:S02]  /*01b0*/  LDG.E R14, desc[UR6][R10.64+0x4] ;  /* 0x000004060a0e7981 */ /* 0x000ea4000c1e1900 */
[----:B--2---:R-:W-:-:S05]  /*01c0*/  FFMA R17, R12, R14, R15 ;  /* 0x0000000e0c117223 */ /* 0x004fca000000000f */
[----:B------:R1:W-:Y:S04]  /*01d0*/  STG.E desc[UR6][R4.64], R17 ;  /* 0x0000001104007986 */ /* 0x0003e8000c101906 */
[----:B------:R-:W2:Y:S04]  /*01e0*/  LDG.E R12, desc[UR6][R8.64+0x8] ;  /* 0x00000806080c7981 */ /* 0x000ea8000c1e1900 */
[----:B------:R-:W2:Y:S02]  /*01f0*/  LDG.E R14, desc[UR6][R10.64+0x8] ;  /* 0x000008060a0e7981 */ /* 0x000ea4000c1e1900 */
[----:B--2---:R-:W-:-:S05]  /*0200*/  FFMA R19, R12, R14, R17 ;  /* 0x0000000e0c137223 */ /* 0x004fca0000000011 */
[----:B------:R2:W-:Y:S04]  /*0210*/  STG.E desc[UR6][R4.64], R19 ;  /* 0x0000001304007986 */ /* 0x0005e8000c101906 */
[----:B------:R-:W0:Y:S04]  /*0220*/  LDG.E R12, desc[UR6][R8.64+0xc] ;  /* 0x00000c06080c7981 */ /* 0x000e28000c1e1900 */
[----:B------:R-:W0:Y:S02]  /*0230*/  LDG.E R14, desc[UR6][R10.64+0xc] ;  /* 0x00000c060a0e7981 */ /* 0x000e24000c1e1900 */
[----:B0-----:R-:W-:-:S05]  /*0240*/  FFMA R15, R12, R14, R19 ;  /* 0x0000000e0c0f7223 */ /* 0x001fca0000000013 */
[----:B------:R0:W-:Y:S04]  /*0250*/  STG.E desc[UR6][R4.64], R15 ;  /* 0x0000000f04007986 */ /* 0x0001e8000c101906 */
[----:B------:R-:W1:Y:S04]  /*0260*/  LDG.E R12, desc[UR6][R8.64+0x10] ;  /* 0x00001006080c7981 */ /* 0x000e68000c1e1900 */
[----:B------:R-:W1:Y:S02]  /*0270*/  LDG.E R14, desc[UR6][R10.64+0x10] ;  /* 0x000010060a0e7981 */ /* 0x000e64000c1e1900 */
[----:B-1----:R-:W-:-:S05]  /*0280*/  FFMA R17, R12, R14, R15 ;  /* 0x0000000e0c117223 */ /* 0x002fca000000000f */
        /* <DEDUP_REMOVED lines=42> */
[----:B------:R-:W0:Y:S01]  /*0530*/  LDG.E R14, desc[UR6][R10.64+0x3c] ;  /* 0x00003c060a0e7981 */ /* 0x000e22000c1e1900 */
[----:B------:R-:W-:-:S04]  /*0540*/  IADD3 R13, PT, PT, R13, 0x10, RZ ;  /* 0x000000100d0d7810 */ /* 0x000fc80007ffe0ff */
[----:B------:R-:W-:Y:S01]  /*0550*/  ISETP.NE.AND P0, PT, R13, 0x310, PT ;  /* 0x000003100d00780c */ /* 0x000fe20003f05270 */
[----:B0-----:R-:W-:-:S05]  /*0560*/  FFMA R15, R12, R14, R19 ;  /* 0x0000000e0c0f7223 */ /* 0x001fca0000000013 */
[----:B------:R1:W-:Y:S07]  /*0570*/  STG.E desc[UR6][R4.64], R15 ;  /* 0x0000000f04007986 */ /* 0x0003ee000c101906 */
[----:B------:R-:W-:Y:S05]  /*0580*/  @P0 BRA `(.L_x_1) ;  /* 0xfffffff800dc0947 */ /* 0x000fea000383ffff */
[----:B-1----:R-:W-:-:S05]  /*0590*/  FMNMX R15, RZ, R15, !PT ;  /* 0x0000000fff0f7209 */ /* 0x002fca0007800000 */
[----:B------:R0:W-:Y:S01]  /*05a0*/  STG.E desc[UR6][R4.64], R15 ;  /* 0x0000000f04007986 */ /* 0x0001e2000c101906 */
[----:B------:R-:W-:Y:S05]  /*05b0*/  @P1 BRA `(.L_x_2) ;  /* 0xfffffff800ac1947 */ /* 0x000fea000383ffff */
[----:B------:R-:W1:Y:S01]  /*05c0*/  LDC.64 R2, c[0x0][0x3a8] ;  /* 0x0000ea00ff027b82 */ /* 0x000e620000000a00 */
[----:B0-----:R-:W-:-:S07]  /*05d0*/  MOV R15, RZ ;  /* 0x000000ff000f7202 */ /* 0x001fce0000000f00 */
[----:B------:R-:W0:Y:S08]  /*05e0*/  LDC.64 R8, c[0x0][0x398] ;  /* 0x0000e600ff087b82 */ /* 0x000e300000000a00 */
[----:B------:R-:W2:Y:S01]  /*05f0*/  LDC.64 R4, c[0x0][0x3b0] ;  /* 0x0000ec00ff047b82 */ /* 0x000ea20000000a00 */
[----:B-1----:R-:W-:-:S04]  /*0600*/  IMAD.WIDE.U32 R2, R0, 0x200, R2 ;  /* 0x0000020000027825 */ /* 0x002fc800078e0002 */
[----:B------:R-:W-:Y:S01]  /*0610*/  IMAD R0, R0, 0xa, RZ ;  /* 0x0000000a00007824 */ /* 0x000fe200078e02ff */
[----:B------:R-:W-:Y:S02]  /*0620*/  IADD3 R6, P1, PT, R2, 0x20, RZ ;  /* 0x0000002002067810 */ /* 0x000fe40007f3e0ff */
[----:B0-----:R-:W-:Y:S02]  /*0630*/  IADD3 R2, P0, PT, R8, 0x20, RZ ;  /* 0x0000002008027810 */ /* 0x001fe40007f1e0ff */
[----:B------:R-:W-:Y:S02]  /*0640*/  IADD3.X R7, PT, PT, RZ, R3, RZ, P1, !PT ;  /* 0x00000003ff077210 */ /* 0x000fe40000ffe4ff */
[----:B------:R-:W-:Y:S01]  /*0650*/  IADD3.X R3, PT, PT, RZ, R9, RZ, P0, !PT ;  /* 0x00000009ff037210 */ /* 0x000fe200007fe4ff */
[----:B--2---:R-:W-:-:S08]  /*0660*/  IMAD.WIDE.U32 R4, R0, 0x4, R4 ;  /* 0x0000000400047825 */ /* 0x004fd000078e0004 */
.L_x_4:
[----:B------:R-:W0:Y:S02]  /*0670*/  LDC.64 R10, c[0x0][0x3a0] ;  /* 0x0000e800ff0a7b82 */ /* 0x000e240000000a00 */
[----:B0-----:R-:W-:-:S05]  /*0680*/  IMAD.WIDE.U32 R10, R15, 0x4, R10 ;  /* 0x000000040f0a7825 */ /* 0x001fca00078e000a */
[----:B--2---:R-:W2:Y:S01]  /*0690*/  LDG.E R17, desc[UR6][R10.64] ;  /* 0x000000060a117981 */ /* 0x004ea2000c1e1900 */
[C---:B------:R-:W-:Y:S01]  /*06a0*/  IMAD.WIDE.U32 R8, R15.reuse, 0x4, R4 ;  /* 0x000000040f087825 */ /* 0x040fe200078e0004 */
[----:B------:R-:W-:Y:S01]  /*06b0*/  MOV R14, R6 ;  /* 0x00000006000e7202 */ /* 0x000fe20000000f00 */
[----:B------:R-:W-:Y:S01]  /*06c0*/  UMOV UR4, URZ ;  /* 0x000000ff00047c82 */ /* 0x000fe20008000000 */
[----:B------:R-:W-:Y:S01]  /*06d0*/  MOV R19, R7 ;  /* 0x0000000700137202 */ /* 0x000fe20000000f00 */
[C---:B------:R-:W-:Y:S01]  /*06e0*/  IMAD.WIDE.U32 R12, R15.reuse, 0x200, R2 ;  /* 0x000002000f0c7825 */ /* 0x040fe200078e0002 */
[----:B------:R-:W-:-:S04]  /*06f0*/  IADD3 R15, PT, PT, R15, 0x1, RZ ;  /* 0x000000010f0f7810 */ /* 0x000fc80007ffe0ff */
[----:B------:R-:W-:Y:S01]  /*0700*/  ISETP.NE.AND P2, PT, R15, 0xa, PT ;  /* 0x0000000a0f00780c */ /* 0x000fe20003f45270 */
[----:B--2---:R0:W-:-:S12]  /*0710*/  STG.E desc[UR6][R8.64], R17 ;  /* 0x0000001108007986 */ /* 0x0041d8000c101906 */
.L_x_3:
[----:B------:R-:W-:Y:S02]  /*0720*/  MOV R10, R14 ;  /* 0x0000000e000a7202 */ /* 0x000fe40000000f00 */
[----:B------:R-:W-:Y:S01]  /*0730*/  MOV R11, R19 ;  /* 0x00000013000b7202 */ /* 0x000fe20000000f00 */
[----:B------:R-:W0:Y:S04]  /*0740*/  LDG.E R14, desc[UR6][R12.64+-0x20] ;  /* 0xffffe0060c0e7981 */ /* 0x000e28000c1e1900 */
[----:B------:R-:W0:Y:S02]  /*0750*/  LDG.E R16, desc[UR6][R10.64+-0x20] ;  /* 0xffffe0060a107981 */ /* 0x000e24000c1e1900 */
[----:B0-2---:R-:W-:-:S05]  /*0760*/  FFMA R17, R14, R16, R17 ;  /* 0x000000100e117223 */ /* 0x005fca0000000011 */
        /* <DEDUP_REMOVED lines=57> */
[----:B------:R3:W0:Y:S04]  /*0b00*/  LDG.E R14, desc[UR6][R12.64+0x1c] ;  /* 0x00001c060c0e7981 */ /* 0x000628000c1e1900 */
[----:B------:R-:W0:Y:S01]  /*0b10*/  LDG.E R16, desc[UR6][R10.64+0x1c] ;  /* 0x00001c060a107981 */ /* 0x000e22000c1e1900 */
[----:B------:R-:W-:-:S04]  /*0b20*/  UIADD3 UR4, UPT, UPT, UR4, 0x10, URZ ;  /* 0x0000001004047890 */ /* 0x000fc8000fffe0ff */
[----:B------:R-:W-:Y:S01]  /*0b30*/  UISETP.NE.AND UP0, UPT, UR4, 0x80, UPT ;  /* 0x000000800400788c */ /* 0x000fe2000bf05270 */
[----:B---3--:R-:W-:-:S04]  /*0b40*/  IADD3 R12, P0, PT, R12, 0x40, RZ ;  /* 0x000000400c0c7810 */ /* 0x008fc80007f1e0ff */
[----:B------:R-:W-:Y:S01]  /*0b50*/  IADD3.X R13, PT, PT, RZ, R13, RZ, P0, !PT ;  /* 0x0000000dff0d7210 */ /* 0x000fe200007fe4ff */
[----:B0-----:R-:W-:Y:S01]  /*0b60*/  FFMA R17, R14, R16, R21 ;  /* 0x000000100e117223 */ /* 0x001fe20000000015 */
[----:B------:R-:W-:-:S04]  /*0b70*/  IADD3 R14, P1, PT, R10, 0x40, RZ ;  /* 0x000000400a0e7810 */ /* 0x000fc80007f3e0ff */
[----:B------:R2:W-:Y:S01]  /*0b80*/  STG.E desc[UR6][R8.64], R17 ;  /* 0x0000001108007986 */ /* 0x0005e2000c101906 */
[----:B-1----:R-:W-:Y:S01]  /*0b90*/  IADD3.X R19, PT, PT, RZ, R11, RZ, P1, !PT ;  /* 0x0000000bff137210 */ /* 0x002fe20000ffe4ff */
[----:B------:R-:W-:Y:S07]  /*0ba0*/  BRA.U UP0, `(.L_x_3) ;  /* 0xfffffff900dc7547 */ /* 0x000fee000b83ffff */
[----:B------:R-:W-:Y:S05]  /*0bb0*/  @P2 BRA `(.L_x_4) ;  /* 0xfffffff800ac2947 */ /* 0x000fea000383ffff */
[----:B------:R-:W0:Y:S02]  /*0bc0*/  LDC.64 R14, c[0x0][0x3b0] ;  /* 0x0000ec00ff0e7b82 */ /* 0x000e240000000a00 */
[----:B0-----:R-:W-:-:S05]  /*0bd0*/  IMAD.WIDE.U32 R14, R0, 0x4, R14 ;  /* 0x00000004000e7825 */ /* 0x001fca00078e000e */
[----:B------:R-:W3:Y:S04]  /*0be0*/  LDG.E R3, desc[UR6][R14.64] ;  /* 0x000000060e037981 */ /* 0x000ee8000c1e1900 */
[----:B------:R-:W3:Y:S04]  /*0bf0*/  LDG.E R0, desc[UR6][R14.64+0x4] ;  /* 0x000004060e007981 */ /* 0x000ee8000c1e1900 */
[----:B------:R-:W4:Y:S04]  /*0c00*/  LDG.E R19, desc[UR6][R14.64+0x8] ;  /* 0x000008060e137981 */ /* 0x000f28000c1e1900 */
[----:B------:R-:W5:Y:S04]  /*0c10*/  LDG.E R13, desc[UR6][R14.64+0xc] ;  /* 0x00000c060e0d7981 */ /* 0x000f68000c1e1900 */
[----:B------:R-:W5:Y:S04]  /*0c20*/  LDG.E R7, desc[UR6][R14.64+0x10] ;  /* 0x000010060e077981 */ /* 0x000f68000c1e1900 */
[----:B------:R-:W5:Y:S04]  /*0c30*/  LDG.E R5, desc[UR6][R14.64+0x14] ;  /* 0x000014060e057981 */ /* 0x000f68000c1e1900 */
[----:B--2---:R-:W2:Y:S04]  /*0c40*/  LDG.E R21, desc[UR6][R14.64+0x18] ;  /* 0x000018060e157981 */ /* 0x004ea8000c1e1900 */
[----:B------:R-:W2:Y:S04]  /*0c50*/  LDG.E R23, desc[UR6][R14.64+0x1c] ;  /* 0x00001c060e177981 */ /* 0x000ea8000c1e1900 */
[----:B------:R-:W2:Y:S04]  /*0c60*/  LDG.E R11, desc[UR6][R14.64+0x20] ;  /* 0x000020060e0b7981 */ /* 0x000ea8000c1e1900 */
[----:B------:R-:W2:Y:S01]  /*0c70*/  LDG.E R17, desc[UR6][R14.64+0x24] ;  /* 0x000024060e117981 */ /* 0x000ea2000c1e1900 */
[----:B------:R-:W-:Y:S01]  /*0c80*/  HFMA2 R8, -RZ, RZ, 0.96630859375, -0.0022525787353515625 ;  /* 0x3bbb989dff087431 */ /* 0x000fe200000001ff */
[----:B------:R-:W-:-:S02]  /*0c90*/  MOV R9, 0x437c0000 ;  /* 0x437c000000097802 */ /* 0x000fc40000000f00 */
[----:B---3--:R-:W-:-:S04]  /*0ca0*/  FSETP.GT.AND P0, PT, R0, R3, PT ;  /* 0x000000030000720b */ /* 0x008fc80003f04000 */
[----:B------:R-:W-:-:S04]  /*0cb0*/  FSEL R2, R0, R3, P0 ;  /* 0x0000000300027208 */ /* 0x000fc80000000000 */
[----:B----4-:R-:W-:-:S04]  /*0cc0*/  FSETP.GT.AND P0, PT, R19, R2, PT ;  /* 0x000000021300720b */ /* 0x010fc80003f04000 */
[----:B------:R-:W-:-:S04]  /*0cd0*/  FSEL R2, R19, R2, P0 ;  /* 0x0000000213027208 */ /* 0x000fc80000000000 */
[----:B-----5:R-:W-:-:S04]  /*0ce0*/  FSETP.GT.AND P0, PT, R13, R2, PT ;  /* 0x000000020d00720b */ /* 0x020fc80003f04000 */
[----:B------:R-:W-:-:S04]  /*0cf0*/  FSEL R2, R13, R2, P0 ;  /* 0x000000020d027208 */ /* 0x000fc80000000000 */
[----:B------:R-:W-:-:S04]  /*0d00*/  FSETP.GT.AND P0, PT, R7, R2, PT ;  /* 0x000000020700720b */ /* 0x000fc80003f04000 */
[----:B------:R-:W-:-:S04]  /*0d10*/  FSEL R2, R7, R2, P0 ;  /* 0x0000000207027208 */ /* 0x000fc80000000000 */
[----:B------:R-:W-:-:S04]  /*0d20*/  FSETP.GT.AND P0, PT, R5, R2, PT ;  /* 0x000000020500720b */ /* 0x000fc80003f04000 */
[----:B------:R-:W-:-:S04]  /*0d30*/  FSEL R2, R5, R2, P0 ;  /* 0x0000000205027208 */ /* 0x000fc80000000000 */
[----:B--2---:R-:W-:-:S04]  /*0d40*/  FSETP.GT.AND P0, PT, R21, R2, PT ;  /* 0x000000021500720b */ /* 0x004fc80003f04000 */
[----:B------:R-:W-:-:S04]  /*0d50*/  FSEL R2, R21, R2, P0 ;  /* 0x0000000215027208 */ /* 0x000fc80000000000 */
[----:B------:R-:W-:-:S04]  /*0d60*/  FSETP.GT.AND P0, PT, R23, R2, PT ;  /* 0x000000021700720b */ /* 0x000fc80003f04000 */
[----:B------:R-:W-:-:S04]  /*0d70*/  FSEL R2, R23, R2, P0 ;  /* 0x0000000217027208 */ /* 0x000fc80000000000 */
[----:B------:R-:W-:-:S04]  /*0d80*/  FSETP.GT.AND P0, PT, R11, R2, PT ;  /* 0x000000020b00720b */ /* 0x000fc80003f04000 */
[----:B------:R-:W-:-:S04]  /*0d90*/  FSEL R2, R11, R2, P0 ;  /* 0x000000020b027208 */ /* 0x000fc80000000000 */
[----:B------:R-:W-:-:S04]  /*0da0*/  FSETP.GT.AND P0, PT, R17, R2, PT ;  /* 0x000000021100720b */ /* 0x000fc80003f04000 */
[----:B------:R-:W-:-:S05]  /*0db0*/  FSEL R10, R17, R2, P0 ;  /* 0x00000002110a7208 */ /* 0x000fca0000000000 */
[--C-:B------:R-:W-:Y:S01]  /*0dc0*/  FADD R27, R3, -R10.reuse ;  /* 0x8000000a031b7221 */ /* 0x100fe20000000000 */
[--C-:B------:R-:W-:Y:S01]  /*0dd0*/  FADD R25, R0, -R10.reuse ;  /* 0x8000000a00197221 */ /* 0x100fe20000000000 */
[--C-:B------:R-:W-:Y:S01]  /*0de0*/  FADD R19, R19, -R10.reuse ;  /* 0x8000000a13137221 */ /* 0x100fe20000000000 */
[--C-:B------:R-:W-:Y:S01]  /*0df0*/  FADD R29, R7, -R10.reuse ;  /* 0x8000000a071d7221 */ /* 0x100fe20000000000 */
[-C--:B------:R-:W-:Y:S01]  /*0e00*/  FFMA.SAT R16, R27, R8.reuse, 0.5 ;  /* 0x3f0000001b107423 */ /* 0x080fe20000002008 */
[-C--:B------:R-:W-:Y:S01]  /*0e10*/  FFMA.SAT R2, R25, R8.reuse, 0.5 ;  /* 0x3f00000019027423 */ /* 0x080fe20000002008 */
[-C--:B------:R-:W-:Y:S01]  /*0e20*/  FFMA.SAT R12, R19, R8.reuse, 0.5 ;  /* 0x3f000000130c7423 */ /* 0x080fe20000002008 */
[-C--:B------:R-:W-:Y:S01]  /*0e30*/  FFMA.SAT R20, R29, R8.reuse, 0.5 ;  /* 0x3f0000001d147423 */ /* 0x080fe20000002008 */
[-C--:B------:R-:W-:Y:S01]  /*0e40*/  FFMA.RM R16, R16, R9.reuse, 12582913 ;  /* 0x4b40000110107423 */ /* 0x080fe20000004009 */
[-C--:B------:R-:W-:Y:S01]  /*0e50*/  FFMA.RM R3, R2, R9.reuse, 12582913 ;  /* 0x4b40000102037423 */ /* 0x080fe20000004009 */
[-C--:B------:R-:W-:Y:S01]  /*0e60*/  FFMA.RM R12, R12, R9.reuse, 12582913 ;  /* 0x4b4000010c0c7423 */ /* 0x080fe20000004009 */
[----:B------:R-:W-:Y:S01]  /*0e70*/  FFMA.RM R7, R20, R9, 12582913 ;  /* 0x4b40000114077423 */ /* 0x000fe20000004009 */
[----:B------:R-:W-:Y:S01]  /*0e80*/  FADD R0, R16, -12583039 ;  /* 0xcb40007f10007421 */ /* 0x000fe20000000000 */
[----:B------:R-:W-:Y:S01]  /*0e90*/  FADD R4, R3, -12583039 ;  /* 0xcb40007f03047421 */ /* 0x000fe20000000000 */
[----:B------:R-:W-:Y:S01]  /*0ea0*/  FADD R6, R12, -12583039 ;  /* 0xcb40007f0c067421 */ /* 0x000fe20000000000 */
[----:B------:R-:W-:Y:S01]  /*0eb0*/  FADD R21, R21, -R10 ;  /* 0x8000000a15157221 */ /* 0x000fe20000000000 */
[----:B------:R-:W-:Y:S01]  /*0ec0*/  FFMA R0, R27, 1.4426950216293334961, -R0 ;  /* 0x3fb8aa3b1b007823 */ /* 0x000fe20000000800 */
[----:B------:R-:W-:Y:S01]  /*0ed0*/  FFMA R4, R25, 1.4426950216293334961, -R4 ;  /* 0x3fb8aa3b19047823 */ /* 0x000fe20000000804 */
[----:B------:R-:W-:Y:S01]  /*0ee0*/  FFMA R6, R19, 1.4426950216293334961, -R6 ;  /* 0x3fb8aa3b13067823 */ /* 0x000fe20000000806 */
[----:B------:R-:W-:Y:S01]  /*0ef0*/  FADD R23, R23, -R10 ;  /* 0x8000000a17177221 */ /* 0x000fe20000000000 */
[----:B------:R-:W-:Y:S01]  /*0f00*/  FFMA R2, R27, 1.925963033500011079e-08, R0 ;  /* 0x32a570601b027823 */ /* 0x000fe20000000000 */
[----:B------:R-:W-:Y:S01]  /*0f10*/  FADD R27, R13, -R10 ;  /* 0x8000000a0d1b7221 */ /* 0x000fe20000000000 */
[----:B------:R-:W-:Y:S01]  /*0f20*/  FFMA R0, R25, 1.925963033500011079e-08, R4 ;  /* 0x32a5706019007823 */ /* 0x000fe20000000004 */
[--C-:B------:R-:W-:Y:S01]  /*0f30*/  FADD R25, R11, -R10.reuse ;  /* 0x8000000a0b197221 */ /* 0x100fe20000000000 */
[----:B------:R0:W1:Y:S01]  /*0f40*/  MUFU.EX2 R13, R2 ;  /* 0x00000002000d7308 */ /* 0x0000620000000800 */
[-C--:B------:R-:W-:Y:S01]  /*0f50*/  FFMA.SAT R18, R27, R8.reuse, 0.5 ;  /* 0x3f0000001b127423 */ /* 0x080fe20000002008 */
[----:B------:R-:W-:Y:S01]  /*0f60*/  FADD R17, R17, -R10 ;  /* 0x8000000a11117221 */ /* 0x000fe20000000000 */
[----:B------:R-:W-:-:S02]  /*0f70*/  FFMA.SAT R24, R25, R8, 0.5 ;  /* 0x3f00000019187423 */ /* 0x000fc40000002008 */
[-C--:B------:R-:W-:Y:S01]  /*0f80*/  FFMA.RM R4, R18, R9.reuse, 12582913 ;  /* 0x4b40000112047423 */ /* 0x080fe20000004009 */
[-C--:B------:R-:W-:Y:S02]  /*0f90*/  FFMA.SAT R26, R17, R8.reuse, 0.5 ;  /* 0x3f000000111a7423 */ /* 0x080fe40000002008 */
[----:B------:R-:W2:Y:S01]  /*0fa0*/  MUFU.EX2 R0, R0 ;  /* 0x0000000000007308 */ /* 0x000ea20000000800 */
[----:B0-----:R-:W-:Y:S01]  /*0fb0*/  FFMA R2, R19, 1.925963033500011079e-08, R6 ;  /* 0x32a5706013027823 */ /* 0x001fe20000000006 */
[----:B------:R-:W-:Y:S01]  /*0fc0*/  FADD R19, R5, -R10 ;  /* 0x8000000a05137221 */ /* 0x000fe20000000000 */
[----:B------:R-:W-:Y:S01]  /*0fd0*/  FADD R18, R4, -12583039 ;  /* 0xcb40007f04127421 */ /* 0x000fe20000000000 */
[----:B------:R-:W-:Y:S02]  /*0fe0*/  FADD R6, R7, -12583039 ;  /* 0xcb40007f07067421 */ /* 0x000fe40000000000 */
[-C--:B------:R-:W-:Y:S01]  /*0ff0*/  FFMA.SAT R22, R19, R8.reuse, 0.5 ;  /* 0x3f00000013167423 */ /* 0x080fe20000002008 */
[----:B------:R-:W-:Y:S01]  /*1000*/  FFMA R18, R27, 1.4426950216293334961, -R18 ;  /* 0x3fb8aa3b1b127823 */ /* 0x000fe20000000812 */
[----:B------:R-:W-:Y:S01]  /*1010*/  FFMA R20, R29, 1.4426950216293334961, -R6 ;  /* 0x3fb8aa3b1d147823 */ /* 0x000fe20000000806 */
[----:B------:R-:W0:Y:S01]  /*1020*/  MUFU.EX2 R2, R2 ;  /* 0x0000000200027308 */ /* 0x000e220000000800 */
[----:B------:R-:W-:Y:S01]  /*1030*/  FFMA.RM R5, R22, R9, 12582913 ;  /* 0x4b40000116057423 */ /* 0x000fe20000004009 */
[----:B------:R-:W-:Y:S01]  /*1040*/  FFMA R6, R27, 1.925963033500011079e-08, R18 ;  /* 0x32a570601b067823 */ /* 0x000fe20000000012 */
[----:B------:R-:W-:Y:S01]  /*1050*/  FFMA R18, R29, 1.925963033500011079e-08, R20 ;  /* 0x32a570601d127823 */ /* 0x000fe20000000014 */
[----:B------:R-:W-:Y:S01]  /*1060*/  FFMA.SAT R22, R21, R8, 0.5 ;  /* 0x3f00000015167423 */ /* 0x000fe20000002008 */
[----:B------:R-:W-:-:S03]  /*1070*/  FADD R20, R5, -12583039 ;  /* 0xcb40007f05147421 */ /* 0x000fc60000000000 */
[-C--:B------:R-:W-:Y:S01]  /*1080*/  FFMA.RM R10, R22, R9.reuse, 12582913 ;  /* 0x4b400001160a7423 */ /* 0x080fe20000004009 */
[----:B------:R-:W-:Y:S01]  /*1090*/  FFMA R20, R19, 1.4426950216293334961, -R20 ;  /* 0x3fb8aa3b13147823 */ /* 0x000fe20000000814 */
[----:B------:R-:W-:Y:S01]  /*10a0*/  FFMA.SAT R22, R23, R8, 0.5 ;  /* 0x3f00000017167423 */ /* 0x000fe20000002008 */
[-C--:B------:R-:W-:Y:S01]  /*10b0*/  FFMA.RM R8, R24, R9.reuse, 12582913 ;  /* 0x4b40000118087423 */ /* 0x080fe20000004009 */
[----:B------:R-:W3:Y:S01]  /*10c0*/  MUFU.EX2 R6, R6 ;  /* 0x0000000600067308 */ /* 0x000ee20000000800 */
[----:B------:R-:W-:Y:S01]  /*10d0*/  FFMA R19, R19, 1.925963033500011079e-08, R20 ;  /* 0x32a5706013137823 */ /* 0x000fe20000000014 */
[----:B------:R-:W-:Y:S01]  /*10e0*/  FADD R20, R10, -12583039 ;  /* 0xcb40007f0a147421 */ /* 0x000fe20000000000 */
[-C--:B------:R-:W-:Y:S01]  /*10f0*/  FFMA.RM R11, R22, R9.reuse, 12582913 ;  /* 0x4b400001160b7423 */ /* 0x080fe20000004009 */
[----:B------:R-:W-:Y:S01]  /*1100*/  FFMA.RM R9, R26, R9, 12582913 ;  /* 0x4b4000011a097423 */ /* 0x000fe20000004009 */
[----:B------:R-:W-:Y:S01]  /*1110*/  FADD R26, R8, -12583039 ;  /* 0xcb40007f081a7421 */ /* 0x000fe20000000000 */
[----:B------:R-:W-:Y:S01]  /*1120*/  FFMA R20, R21, 1.4426950216293334961, -R20 ;  /* 0x3fb8aa3b15147823 */ /* 0x000fe20000000814 */
[----:B------:R-:W-:Y:S01]  /*1130*/  FADD R24, R11, -12583039 ;  /* 0xcb40007f0b187421 */ /* 0x000fe20000000000 */
[----:B------:R-:W4:Y:S01]  /*1140*/  MUFU.EX2 R18, R18 ;  /* 0x0000001200127308 */ /* 0x000f220000000800 */
[----:B------:R-:W-:Y:S01]  /*1150*/  FFMA R26, R25, 1.4426950216293334961, -R26 ;  /* 0x3fb8aa3b191a7823 */ /* 0x000fe2000000081a */
[----:B------:R-:W-:Y:S01]  /*1160*/  FFMA R22, R21, 1.925963033500011079e-08, R20 ;  /* 0x32a5706015167823 */ /* 0x000fe20000000014 */
[----:B------:R-:W-:Y:S01]  /*1170*/  SHF.L.U32 R20, R16, 0x17, RZ ;  /* 0x0000001710147819 */ /* 0x000fe200000006ff */
[----:B------:R-:W-:Y:S01]  /*1180*/  FFMA R24, R23, 1.4426950216293334961, -R24 ;  /* 0x3fb8aa3b17187823 */ /* 0x000fe20000000818 */
[----:B------:R-:W-:Y:S01]  /*1190*/  SHF.L.U32 R21, R3, 0x17, RZ ;  /* 0x0000001703157819 */ /* 0x000fe200000006ff */
[----:B------:R-:W-:Y:S01]  /*11a0*/  FFMA R25, R25, 1.925963033500011079e-08, R26 ;  /* 0x32a5706019197823 */ /* 0x000fe2000000001a */
[----:B------:R-:W-:Y:S01]  /*11b0*/  SHF.L.U32 R11, R11, 0x17, RZ ;  /* 0x000000170b0b7819 */ /* 0x000fe200000006ff */
[----:B------:R-:W-:Y:S01]  /*11c0*/  FFMA R24, R23, 1.925963033500011079e-08, R24 ;  /* 0x32a5706017187823 */ /* 0x000fe20000000018 */
[----:B-1----:R-:W-:Y:S01]  /*11d0*/  FMUL R3, R20, R13 ;  /* 0x0000000d14037220 */ /* 0x002fe20000400000 */
[----:B------:R-:W-:Y:S01]  /*11e0*/  SHF.L.U32 R23, R12, 0x17, RZ ;  /* 0x000000170c177819 */ /* 0x000fe200000006ff */
[----:B------:R-:W1:Y:S01]  /*11f0*/  MUFU.EX2 R19, R19 ;  /* 0x0000001300137308 */ /* 0x000e620000000800 */
[----:B--2---:R-:W-:Y:S01]  /*1200*/  FMUL R0, R21, R0 ;  /* 0x0000000015007220 */ /* 0x004fe20000400000 */
[----:B------:R-:W-:Y:S01]  /*1210*/  FADD R13, RZ, R3 ;  /* 0x00000003ff0d7221 */ /* 0x000fe20000000000 */
[----:B------:R-:W-:Y:S01]  /*1220*/  FADD R20, R9, -12583039 ;  /* 0xcb40007f09147421 */ /* 0x000fe20000000000 */
[----:B0-----:R-:W-:Y:S01]  /*1230*/  FMUL R2, R23, R2 ;  /* 0x0000000217027220 */ /* 0x001fe20000400000 */
[----:B------:R-:W-:-:S02]  /*1240*/  SHF.L.U32 R21, R4, 0x17, RZ ;  /* 0x0000001704157819 */ /* 0x000fc400000006ff */
[----:B------:R-:W-:Y:S01]  /*1250*/  SHF.L.U32 R23, R7, 0x17, RZ ;  /* 0x0000001707177819 */ /* 0x000fe200000006ff */
[----:B------:R-:W0:Y:S01]  /*1260*/  MUFU.EX2 R16, R22 ;  /* 0x0000001600107308 */ /* 0x000e220000000800 */
[----:B------:R-:W-:Y:S01]  /*1270*/  FADD R7, R13, R0 ;  /* 0x000000000d077221 */ /* 0x000fe20000000000 */
[----:B------:R-:W-:Y:S01]  /*1280*/  FFMA R20, R17, 1.4426950216293334961, -R20 ;  /* 0x3fb8aa3b11147823 */ /* 0x000fe20000000814 */
[----:B---3--:R-:W-:Y:S01]  /*1290*/  FMUL R4, R21, R6 ;  /* 0x0000000615047220 */ /* 0x008fe20000400000 */
[----:B------:R-:W-:Y:S01]  /*12a0*/  SHF.L.U32 R6, R5, 0x17, RZ ;  /* 0x0000001705067819 */ /* 0x000fe200000006ff */
[----:B------:R-:W-:Y:S01]  /*12b0*/  FADD R7, R7, R2 ;  /* 0x0000000207077221 */ /* 0x000fe20000000000 */
[----:B------:R-:W-:Y:S01]  /*12c0*/  FFMA R20, R17, 1.925963033500011079e-08, R20 ;  /* 0x32a5706011147823 */ /* 0x000fe20000000014 */
[----:B----4-:R-:W-:Y:S01]  /*12d0*/  FMUL R5, R23, R18 ;  /* 0x0000001217057220 */ /* 0x010fe20000400000 */
[----:B------:R-:W2:Y:S01]  /*12e0*/  MUFU.EX2 R12, R24 ;  /* 0x00000018000c7308 */ /* 0x000ea20000000800 */
[----:B------:R-:W-:Y:S01]  /*12f0*/  FADD R18, R7, R4 ;  /* 0x0000000407127221 */ /* 0x000fe20000000000 */
[----:B------:R-:W-:Y:S01]  /*1300*/  SHF.L.U32 R7, R10, 0x17, RZ ;  /* 0x000000170a077819 */ /* 0x000fe200000006ff */
[----:B-1----:R-:W-:-:S02]  /*1310*/  FMUL R6, R6, R19 ;  /* 0x0000001306067220 */ /* 0x002fc40000400000 */
[----:B------:R-:W-:-:S03]  /*1320*/  FADD R17, R18, R5 ;  /* 0x0000000512117221 */ /* 0x000fc60000000000 */
[----:B------:R-:W1:Y:S01]  /*1330*/  MUFU.EX2 R13, R25 ;  /* 0x00000019000d7308 */ /* 0x000e620000000800 */
[----:B0-----:R-:W-:Y:S01]  /*1340*/  FMUL R7, R7, R16 ;  /* 0x0000001007077220 */ /* 0x001fe20000400000 */
[----:B------:R-:W-:Y:S01]  /*1350*/  FADD R10, R17, R6 ;  /* 0x00000006110a7221 */ /* 0x000fe20000000000 */
[----:B------:R-:W-:-:S05]  /*1360*/  SHF.L.U32 R16, R8, 0x17, RZ ;  /* 0x0000001708107819 */ /* 0x000fca00000006ff */
[----:B------:R-:W0:Y:S01]  /*1370*/  MUFU.EX2 R21, R20 ;  /* 0x0000001400157308 */ /* 0x000e220000000800 */
[----:B--2---:R-:W-:Y:S01]  /*1380*/  FMUL R8, R11, R12 ;  /* 0x0000000c0b087220 */ /* 0x004fe20000400000 */
[----:B------:R-:W-:Y:S01]  /*1390*/  FADD R11, R10, R7 ;  /* 0x000000070a0b7221 */ /* 0x000fe20000000000 */
[----:B------:R-:W-:-:S03]  /*13a0*/  SHF.L.U32 R10, R9, 0x17, RZ ;  /* 0x00000017090a7819 */ /* 0x000fc600000006ff */
[----:B------:R-:W-:Y:S01]  /*13b0*/  FADD R12, R11, R8 ;  /* 0x000000080b0c7221 */ /* 0x000fe20000000000 */
[----:B-1----:R-:W-:-:S04]  /*13c0*/  FMUL R9, R16, R13 ;  /* 0x0000000d10097220 */ /* 0x002fc80000400000 */
[----:B------:R-:W-:Y:S01]  /*13d0*/  FADD R11, R12, R9 ;  /* 0x000000090c0b7221 */ /* 0x000fe20000000000 */
[----:B0-----:R-:W-:-:S04]  /*13e0*/  FMUL R10, R10, R21 ;  /* 0x000000150a0a7220 */ /* 0x001fc80000400000 */
[----:B------:R-:W-:-:S04]  /*13f0*/  FADD R12, R11, R10 ;  /* 0x0000000a0b0c7221 */ /* 0x000fc80000000000 */
[----:B------:R-:W0:Y:S08]  /*1400*/  MUFU.RCP R11, R12 ;  /* 0x0000000c000b7308 */ /* 0x000e300000001000 */
[----:B------:R-:W1:Y:S01]  /*1410*/  FCHK P0, R3, R12 ;  /* 0x0000000c03007302 */ /* 0x000e620000000000 */
[----:B0-----:R-:W-:-:S04]  /*1420*/  FFMA R16, -R12, R11, 1 ;  /* 0x3f8000000c107423 */ /* 0x001fc8000000010b */
[----:B------:R-:W-:-:S04]  /*1430*/  FFMA R16, R11, R16, R11 ;  /* 0x000000100b107223 */ /* 0x000fc8000000000b */
[----:B------:R-:W-:-:S04]  /*1440*/  FFMA R11, R3, R16, RZ ;  /* 0x00000010030b7223 */ /* 0x000fc800000000ff */
[----:B------:R-:W-:-:S04]  /*1450*/  FFMA R13, -R12, R11, R3 ;  /* 0x0000000b0c0d7223 */ /* 0x000fc80000000103 */
[----:B------:R-:W-:Y:S01]  /*1460*/  FFMA R11, R16, R13, R11 ;  /* 0x0000000d100b7223 */ /* 0x000fe2000000000b */
[----:B-1----:R-:W-:Y:S06]  /*1470*/  @!P0 BRA `(.L_x_5) ;  /* 0x00000000000c8947 */ /* 0x002fec0003800000 */
[----:B------:R-:W-:-:S07]  /*1480*/  MOV R16, 0x14a0 ;  /* 0x000014a000107802 */ /* 0x000fce0000000f00 */
[----:B------:R-:W-:Y:S05]  /*1490*/  CALL.REL.NOINC `($__internal_0_$__cuda_sm3x_div_rn_noftz_f32_slowpath) ;  /* 0x0000000400cc7944 */ /* 0x000fea0003c00000 */
[----:B------:R-:W-:-:S07]  /*14a0*/  MOV R11, R3 ;  /* 0x00000003000b7202 */ /* 0x000fce0000000f00 */
.L_x_5:
[----:B------:R-:W0:Y:S01]  /*14b0*/  MUFU.RCP R3, R12 ;  /* 0x0000000c00037308 */ /* 0x000e220000001000 */
[----:B------:R1:W-:Y:S07]  /*14c0*/  STG.E desc[UR6][R14.64], R11 ;  /* 0x0000000b0e007986 */ /* 0x0003ee000c101906 */
[----:B------:R-:W2:Y:S01]  /*14d0*/  FCHK P0, R0, R12 ;  /* 0x0000000c00007302 */ /* 0x000ea20000000000 */
[----:B0-----:R-:W-:-:S04]  /*14e0*/  FFMA R16, -R12, R3, 1 ;  /* 0x3f8000000c107423 */ /* 0x001fc80000000103 */
[----:B------:R-:W-:-:S04]  /*14f0*/  FFMA R18, R3, R16, R3 ;  /* 0x0000001003127223 */ /* 0x000fc80000000003 */
[----:B------:R-:W-:-:S04]  /*1500*/  FFMA R3, R0, R18, RZ ;  /* 0x0000001200037223 */ /* 0x000fc800000000ff */
[----:B------:R-:W-:-:S04]  /*1510*/  FFMA R16, -R12, R3, R0 ;  /* 0x000000030c107223 */ /* 0x000fc80000000100 */
[----:B------:R-:W-:Y:S01]  /*1520*/  FFMA R3, R18, R16, R3 ;  /* 0x0000001012037223 */ /* 0x000fe20000000003 */
[----:B-12---:R-:W-:Y:S06]  /*1530*/  @!P0 BRA `(.L_x_6) ;  /* 0x00000000000c8947 */ /* 0x006fec0003800000 */
[----:B------:R-:W-:Y:S02]  /*1540*/  MOV R3, R0 ;  /* 0x0000000000037202 */ /* 0x000fe40000000f00 */
[----:B------:R-:W-:-:S07]  /*1550*/  MOV R16, 0x1570 ;  /* 0x0000157000107802 */ /* 0x000fce0000000f00 */
[----:B------:R-:W-:Y:S05]  /*1560*/  CALL.REL.NOINC `($__internal_0_$__cuda_sm3x_div_rn_noftz_f32_slowpath) ;  /* 0x0000000400987944 */ /* 0x000fea0003c00000 */
.L_x_6:
        /* <DEDUP_REMOVED lines=12> */
[----:B------:R-:W-:-:S07]  /*1630*/  MOV R11, R3 ;  /* 0x00000003000b7202 */ /* 0x000fce0000000f00 */
.L_x_7:
        /* <DEDUP_REMOVED lines=12> */
.L_x_8:
        /* <DEDUP_REMOVED lines=13> */
.L_x_9:
        /* <DEDUP_REMOVED lines=12> */
.L_x_10:
        /* <DEDUP_REMOVED lines=13> */
.L_x_11:
        /* <DEDUP_REMOVED lines=12> */
.L_x_12:
        /* <DEDUP_REMOVED lines=13> */
.L_x_13:
        /* <DEDUP_REMOVED lines=12> */
.L_x_14:
[----:B------:R-:W-:Y:S01]  /*1bb0*/  STG.E desc[UR6][R14.64+0x24], R3 ;  /* 0x000024030e007986 */ /* 0x000fe2000c101906 */
[----:B------:R-:W-:Y:S05]  /*1bc0*/  EXIT ;  /* 0x000000000000794d */ /* 0x000fea0003800000 */
        .weak           $__internal_0_$__cuda_sm3x_div_rn_noftz_f32_slowpath
        .type           $__internal_0_$__cuda_sm3x_div_rn_noftz_f32_slowpath,@function
        .size           $__internal_0_$__cuda_sm3x_div_rn_noftz_f32_slowpath,(.L_x_25 - $__internal_0_$__cuda_sm3x_div_rn_noftz_f32_slowpath)
$__internal_0_$__cuda_sm3x_div_rn_noftz_f32_slowpath:
[----:B------:R-:W-:Y:S02]  /*1bd0*/  SHF.R.U32.HI R11, RZ, 0x17, R12 ;  /* 0x00000017ff0b7819 */ /* 0x000fe4000001160c */
[----:B------:R-:W-:Y:S02]  /*1be0*/  SHF.R.U32.HI R13, RZ, 0x17, R3 ;  /* 0x00000017ff0d7819 */ /* 0x000fe40000011603 */
[----:B------:R-:W-:Y:S02]  /*1bf0*/  LOP3.LUT R11, R11, 0xff, RZ, 0xc0, !PT ;  /* 0x000000ff0b0b7812 */ /* 0x000fe400078ec0ff */
[----:B------:R-:W-:Y:S02]  /*1c00*/  LOP3.LUT R20, R13, 0xff, RZ, 0xc0, !PT ;  /* 0x000000ff0d147812 */ /* 0x000fe400078ec0ff */
[----:B------:R-:W-:Y:S02]  /*1c10*/  IADD3 R19, PT, PT, R11, -0x1, RZ ;  /* 0xffffffff0b137810 */ /* 0x000fe40007ffe0ff */
[----:B------:R-:W-:-:S02]  /*1c20*/  IADD3 R17, PT, PT, R20, -0x1, RZ ;  /* 0xffffffff14117810 */ /* 0x000fc40007ffe0ff */
[----:B------:R-:W-:Y:S02]  /*1c30*/  ISETP.GT.U32.AND P0, PT, R19, 0xfd, PT ;  /* 0x000000fd1300780c */ /* 0x000fe40003f04070 */
[----:B------:R-:W-:Y:S02]  /*1c40*/  MOV R18, R12 ;  /* 0x0000000c00127202 */ /* 0x000fe40000000f00 */
[----:B------:R-:W-:-:S13]  /*1c50*/  ISETP.GT.U32.OR P0, PT, R17, 0xfd, P0 ;  /* 0x000000fd1100780c */ /* 0x000fda0000704470 */
[----:B------:R-:W-:Y:S01]  /*1c60*/  @!P0 MOV R13, RZ ;  /* 0x000000ff000d8202 */ /* 0x000fe20000000f00 */
[----:B------:R-:W-:Y:S06]  /*1c70*/  @!P0 BRA `(.L_x_15) ;  /* 0x00000000005c8947 */ /* 0x000fec0003800000 */
[----:B------:R-:W-:Y:S02]  /*1c80*/  FSETP.GTU.FTZ.AND P0, PT, |R3|, +INF , PT ;  /* 0x7f8000000300780b */ /* 0x000fe40003f1c200 */
[----:B------:R-:W-:-:S04]  /*1c90*/  FSETP.GTU.FTZ.AND P1, PT, |R12|, +INF , PT ;  /* 0x7f8000000c00780b */ /* 0x000fc80003f3c200 */
[----:B------:R-:W-:-:S13]  /*1ca0*/  PLOP3.LUT P0, PT, P0, P1, PT, 0xf8, 0x8f ;  /* 0x00000000008f781c */ /* 0x000fda0000703f70 */
[----:B------:R-:W-:Y:S05]  /*1cb0*/  @P0 BRA `(.L_x_16) ;  /* 0x0000000400440947 */ /* 0x000fea0003800000 */
[----:B------:R-:W-:-:S13]  /*1cc0*/  LOP3.LUT P0, RZ, R18, 0x7fffffff, R3, 0xc8, !PT ;  /* 0x7fffffff12ff7812 */ /* 0x000fda000780c803 */
[----:B------:R-:W-:Y:S05]  /*1cd0*/  @!P0 BRA `(.L_x_17) ;  /* 0x0000000400348947 */ /* 0x000fea0003800000 */
[C---:B------:R-:W-:Y:S02]  /*1ce0*/  FSETP.NEU.FTZ.AND P2, PT, |R3|.reuse, +INF , PT ;  /* 0x7f8000000300780b */ /* 0x040fe40003f5d200 */
[----:B------:R-:W-:Y:S02]  /*1cf0*/  FSETP.NEU.FTZ.AND P1, PT, |R12|, +INF , PT ;  /* 0x7f8000000c00780b */ /* 0x000fe40003f3d200 */
[----:B------:R-:W-:-:S11]  /*1d00*/  FSETP.NEU.FTZ.AND P0, PT, |R3|, +INF , PT ;  /* 0x7f8000000300780b */ /* 0x000fd60003f1d200 */
[----:B------:R-:W-:Y:S05]  /*1d10*/  @!P1 BRA !P2, `(.L_x_17) ;  /* 0x0000000400249947 */ /* 0x000fea0005000000 */
[----:B------:R-:W-:-:S04]  /*1d20*/  LOP3.LUT P2, RZ, R3, 0x7fffffff, RZ, 0xc0, !PT ;  /* 0x7fffffff03ff7812 */ /* 0x000fc8000784c0ff */
[----:B------:R-:W-:-:S13]  /*1d30*/  PLOP3.LUT P1, PT, P1, P2, PT, 0x2f, 0xf2 ;  /* 0x0000000000f2781c */ /* 0x000fda0000f24577 */
[----:B------:R-:W-:Y:S05]  /*1d40*/  @P1 BRA `(.L_x_18) ;  /* 0x0000000400101947 */ /* 0x000fea0003800000 */
[----:B------:R-:W-:-:S04]  /*1d50*/  LOP3.LUT P1, RZ, R18, 0x7fffffff, RZ, 0xc0, !PT ;  /* 0x7fffffff12ff7812 */ /* 0x000fc8000782c0ff */
[----:B------:R-:W-:-:S13]  /*1d60*/  PLOP3.LUT P0, PT, P0, P1, PT, 0x2f, 0xf2 ;  /* 0x0000000000f2781c */ /* 0x000fda0000702577 */
[----:B------:R-:W-:Y:S05]  /*1d70*/  @P0 BRA `(.L_x_19) ;  /* 0x0000000000f80947 */ /* 0x000fea0003800000 */
[----:B------:R-:W-:Y:S02]  /*1d80*/  ISETP.GE.AND P0, PT, R17, RZ, PT ;  /* 0x000000ff1100720c */ /* 0x000fe40003f06270 */
[----:B------:R-:W-:-:S11]  /*1d90*/  ISETP.GE.AND P1, PT, R19, RZ, PT ;  /* 0x000000ff1300720c */ /* 0x000fd60003f26270 */
[----:B------:R-:W-:Y:S01]  /*1da0*/  @P0 MOV R13, RZ ;  /* 0x000000ff000d0202 */ /* 0x000fe20000000f00 */
[----:B------:R-:W-:Y:S01]  /*1db0*/  @!P0 FFMA R3, R3, 1.84467440737095516160e+19, RZ ;  /* 0x5f80000003038823 */ /* 0x000fe200000000ff */
[----:B------:R-:W-:Y:S01]  /*1dc0*/  @!P0 MOV R13, 0xffffffc0 ;  /* 0xffffffc0000d8802 */ /* 0x000fe20000000f00 */
[----:B------:R-:W-:-:S03]  /*1dd0*/  @!P1 FFMA R18, R12, 1.84467440737095516160e+19, RZ ;  /* 0x5f8000000c129823 */ /* 0x000fc600000000ff */
[----:B------:R-:W-:-:S07]  /*1de0*/  @!P1 IADD3 R13, PT, PT, R13, 0x40, RZ ;  /* 0x000000400d0d9810 */ /* 0x000fce0007ffe0ff */
.L_x_15:
[----:B------:R-:W-:Y:S02]  /*1df0*/  LEA R17, R11, 0xc0800000, 0x17 ;  /* 0xc08000000b117811 */ /* 0x000fe400078eb8ff */
[----:B------:R-:W-:Y:S02]  /*1e00*/  IADD3 R20, PT, PT, R20, -0x7f, RZ ;  /* 0xffffff8114147810 */ /* 0x000fe40007ffe0ff */
[----:B------:R-:W-:-:S03]  /*1e10*/  IADD3 R19, PT, PT, -R17, R18, RZ ;  /* 0x0000001211137210 */ /* 0x000fc60007ffe1ff */
[C---:B------:R-:W-:Y:S01]  /*1e20*/  IMAD R3, R20.reuse, -0x800000, R3 ;  /* 0xff80000014037824 */ /* 0x040fe200078e0203 */
[----:B------:R-:W0:Y:S01]  /*1e30*/  MUFU.RCP R18, R19 ;  /* 0x0000001300127308 */ /* 0x000e220000001000 */
[----:B------:R-:W-:Y:S01]  /*1e40*/  FADD.FTZ R22, -R19, -RZ ;  /* 0x800000ff13167221 */ /* 0x000fe20000010100 */
[----:B------:R-:W-:-:S04]  /*1e50*/  IADD3 R20, PT, PT, R20, 0x7f, -R11 ;  /* 0x0000007f14147810 */ /* 0x000fc80007ffe80b */
[----:B------:R-:W-:Y:S01]  /*1e60*/  IADD3 R20, PT, PT, R20, R13, RZ ;  /* 0x0000000d14147210 */ /* 0x000fe20007ffe0ff */
[----:B0-----:R-:W-:-:S04]  /*1e70*/  FFMA R17, R18, R22, 1 ;  /* 0x3f80000012117423 */ /* 0x001fc80000000016 */
[----:B------:R-:W-:-:S04]  /*1e80*/  FFMA R18, R18, R17, R18 ;  /* 0x0000001112127223 */ /* 0x000fc80000000012 */
[----:B------:R-:W-:-:S04]  /*1e90*/  FFMA R17, R3, R18, RZ ;  /* 0x0000001203117223 */ /* 0x000fc800000000ff */
[----:B------:R-:W-:-:S04]  /*1ea0*/  FFMA R21, R22, R17, R3 ;  /* 0x0000001116157223 */ /* 0x000fc80000000003 */
[----:B------:R-:W-:-:S04]  /*1eb0*/  FFMA R17, R18, R21, R17 ;  /* 0x0000001512117223 */ /* 0x000fc80000000011 */
[----:B------:R-:W-:-:S04]  /*1ec0*/  FFMA R22, R22, R17, R3 ;  /* 0x0000001116167223 */ /* 0x000fc80000000003 */
[----:B------:R-:W-:-:S05]  /*1ed0*/  FFMA R3, R18, R22, R17 ;  /* 0x0000001612037223 */ /* 0x000fca0000000011 */
[----:B------:R-:W-:-:S04]  /*1ee0*/  SHF.R.U32.HI R11, RZ, 0x17, R3 ;  /* 0x00000017ff0b7819 */ /* 0x000fc80000011603 */
[----:B------:R-:W-:-:S04]  /*1ef0*/  LOP3.LUT R11, R11, 0xff, RZ, 0xc0, !PT ;  /* 0x000000ff0b0b7812 */ /* 0x000fc800078ec0ff */
[----:B------:R-:W-:-:S04]  /*1f00*/  IADD3 R19, PT, PT, R11, R20, RZ ;  /* 0x000000140b137210 */ /* 0x000fc80007ffe0ff */
[----:B------:R-:W-:-:S04]  /*1f10*/  IADD3 R11, PT, PT, R19, -0x1, RZ ;  /* 0xffffffff130b7810 */ /* 0x000fc80007ffe0ff */
[----:B------:R-:W-:-:S13]  /*1f20*/  ISETP.GE.U32.AND P0, PT, R11, 0xfe, PT ;  /* 0x000000fe0b00780c */ /* 0x000fda0003f06070 */
[----:B------:R-:W-:Y:S05]  /*1f30*/  @!P0 BRA `(.L_x_20) ;  /* 0x0000000000808947 */ /* 0x000fea0003800000 */
[----:B------:R-:W-:-:S13]  /*1f40*/  ISETP.GT.AND P0, PT, R19, 0xfe, PT ;  /* 0x000000fe1300780c */ /* 0x000fda0003f04270 */
[----:B------:R-:W-:Y:S05]  /*1f50*/  @P0 BRA `(.L_x_21) ;  /* 0x00000000006c0947 */ /* 0x000fea0003800000 */
[----:B------:R-:W-:-:S13]  /*1f60*/  ISETP.GE.AND P0, PT, R19, 0x1, PT ;  /* 0x000000011300780c */ /* 0x000fda0003f06270 */
[----:B------:R-:W-:Y:S05]  /*1f70*/  @P0 BRA `(.L_x_22) ;  /* 0x0000000000980947 */ /* 0x000fea0003800000 */
[----:B------:R-:W-:Y:S02]  /*1f80*/  ISETP.GE.AND P0, PT, R19, -0x18, PT ;  /* 0xffffffe81300780c */ /* 0x000fe40003f06270 */
[----:B------:R-:W-:-:S11]  /*1f90*/  LOP3.LUT R3, R3, 0x80000000, RZ, 0xc0, !PT ;  /* 0x8000000003037812 */ /* 0x000fd600078ec0ff */
[----:B------:R-:W-:Y:S05]  /*1fa0*/  @!P0 BRA `(.L_x_22) ;  /* 0x00000000008c8947 */ /* 0x000fea0003800000 */
[CCC-:B------:R-:W-:Y:S01]  /*1fb0*/  FFMA.RZ R11, R18.reuse, R22.reuse, R17.reuse ;  /* 0x00000016120b7223 */ /* 0x1c0fe2000000c011 */
[C---:B------:R-:W-:Y:S02]  /*1fc0*/  IADD3 R20, PT, PT, R19.reuse, 0x20, RZ ;  /* 0x0000002013147810 */ /* 0x040fe40007ffe0ff */
[----:B------:R-:W-:Y:S02]  /*1fd0*/  ISETP.NE.AND P2, PT, R19, RZ, PT ;  /* 0x000000ff1300720c */ /* 0x000fe40003f45270 */
[----:B------:R-:W-:Y:S01]  /*1fe0*/  LOP3.LUT R13, R11, 0x7fffff, RZ, 0xc0, !PT ;  /* 0x007fffff0b0d7812 */ /* 0x000fe200078ec0ff */
[CCC-:B------:R-:W-:Y:S01]  /*1ff0*/  FFMA.RP R11, R18.reuse, R22.reuse, R17.reuse ;  /* 0x00000016120b7223 */ /* 0x1c0fe20000008011 */
[----:B------:R-:W-:Y:S01]  /*2000*/  FFMA.RM R18, R18, R22, R17 ;  /* 0x0000001612127223 */ /* 0x000fe20000004011 */
[----:B------:R-:W-:Y:S02]  /*2010*/  ISETP.NE.AND P1, PT, R19, RZ, PT ;  /* 0x000000ff1300720c */ /* 0x000fe40003f25270 */
[----:B------:R-:W-:-:S02]  /*2020*/  LOP3.LUT R13, R13, 0x800000, RZ, 0xfc, !PT ;  /* 0x008000000d0d7812 */ /* 0x000fc400078efcff */
[----:B------:R-:W-:Y:S02]  /*2030*/  IADD3 R17, PT, PT, -R19, RZ, RZ ;  /* 0x000000ff13117210 */ /* 0x000fe40007ffe1ff */
[----:B------:R-:W-:Y:S02]  /*2040*/  SHF.L.U32 R20, R13, R20, RZ ;  /* 0x000000140d147219 */ /* 0x000fe400000006ff */
[----:B------:R-:W-:Y:S02]  /*2050*/  FSETP.NEU.FTZ.AND P0, PT, R11, R18, PT ;  /* 0x000000120b00720b */ /* 0x000fe40003f1d000 */
[----:B------:R-:W-:Y:S02]  /*2060*/  SEL R18, R17, RZ, P2 ;  /* 0x000000ff11127207 */ /* 0x000fe40001000000 */
[----:B------:R-:W-:Y:S02]  /*2070*/  ISETP.NE.AND P1, PT, R20, RZ, P1 ;  /* 0x000000ff1400720c */ /* 0x000fe40000f25270 */
[----:B------:R-:W-:-:S02]  /*2080*/  SHF.R.U32.HI R18, RZ, R18, R13 ;  /* 0x00000012ff127219 */ /* 0x000fc4000001160d */
[----:B------:R-:W-:Y:S02]  /*2090*/  PLOP3.LUT P0, PT, P0, P1, PT, 0xf8, 0x8f ;  /* 0x00000000008f781c */ /* 0x000fe40000703f70 */
[----:B------:R-:W-:Y:S02]  /*20a0*/  SHF.R.U32.HI R20, RZ, 0x1, R18 ;  /* 0x00000001ff147819 */ /* 0x000fe40000011612 */
[----:B------:R-:W-:-:S04]  /*20b0*/  SEL R11, RZ, 0x1, !P0 ;  /* 0x00000001ff0b7807 */ /* 0x000fc80004000000 */
[----:B------:R-:W-:-:S04]  /*20c0*/  LOP3.LUT R11, R11, 0x1, R20, 0xf8, !PT ;  /* 0x000000010b0b7812 */ /* 0x000fc800078ef814 */
[----:B------:R-:W-:-:S04]  /*20d0*/  LOP3.LUT R11, R11, R18, RZ, 0xc0, !PT ;  /* 0x000000120b0b7212 */ /* 0x000fc800078ec0ff */
[----:B------:R-:W-:-:S04]  /*20e0*/  IADD3 R20, PT, PT, R20, R11, RZ ;  /* 0x0000000b14147210 */ /* 0x000fc80007ffe0ff */
[----:B------:R-:W-:Y:S01]  /*20f0*/  LOP3.LUT R3, R20, R3, RZ, 0xfc, !PT ;  /* 0x0000000314037212 */ /* 0x000fe200078efcff */
[----:B------:R-:W-:Y:S06]  /*2100*/  BRA `(.L_x_22) ;  /* 0x0000000000347947 */ /* 0x000fec0003800000 */
.L_x_21:
[----:B------:R-:W-:-:S04]  /*2110*/  LOP3.LUT R3, R3, 0x80000000, RZ, 0xc0, !PT ;  /* 0x8000000003037812 */ /* 0x000fc800078ec0ff */
[----:B------:R-:W-:Y:S01]  /*2120*/  LOP3.LUT R3, R3, 0x7f800000, RZ, 0xfc, !PT ;  /* 0x7f80000003037812 */ /* 0x000fe200078efcff */
[----:B------:R-:W-:Y:S06]  /*2130*/  BRA `(.L_x_22) ;  /* 0x0000000000287947 */ /* 0x000fec0003800000 */
.L_x_20:
[----:B------:R-:W-:Y:S01]  /*2140*/  LEA R3, R20, R3, 0x17 ;  /* 0x0000000314037211 */ /* 0x000fe200078eb8ff */
[----:B------:R-:W-:Y:S06]  /*2150*/  BRA `(.L_x_22) ;  /* 0x0000000000207947 */ /* 0x000fec0003800000 */
.L_x_19:
[----:B------:R-:W-:-:S04]  /*2160*/  LOP3.LUT R3, R18, 0x80000000, R3, 0x48, !PT ;  /* 0x8000000012037812 */ /* 0x000fc800078e4803 */
[----:B------:R-:W-:Y:S01]  /*2170*/  LOP3.LUT R3, R3, 0x7f800000, RZ, 0xfc, !PT ;  /* 0x7f80000003037812 */ /* 0x000fe200078efcff */
[----:B------:R-:W-:Y:S06]  /*2180*/  BRA `(.L_x_22) ;  /* 0x0000000000147947 */ /* 0x000fec0003800000 */
.L_x_18:
[----:B------:R-:W-:Y:S01]  /*2190*/  LOP3.LUT R3, R18, 0x80000000, R3, 0x48, !PT ;  /* 0x8000000012037812 */ /* 0x000fe200078e4803 */
[----:B------:R-:W-:Y:S06]  /*21a0*/  BRA `(.L_x_22) ;  /* 0x00000000000c7947 */ /* 0x000fec0003800000 */
.L_x_17:
[----:B------:R-:W0:Y:S01]  /*21b0*/  MUFU.RSQ R3, -QNAN ;  /* 0xffc0000000037908 */ /* 0x000e220000001400 */
[----:B------:R-:W-:Y:S05]  /*21c0*/  BRA `(.L_x_22) ;  /* 0x0000000000047947 */ /* 0x000fea0003800000 */
.L_x_16:
[----:B------:R-:W-:-:S07]  /*21d0*/  FADD.FTZ R3, R3, R12 ;  /* 0x0000000c03037221 */ /* 0x000fce0000010000 */
.L_x_22:
[----:B------:R-:W-:-:S04]  /*21e0*/  HFMA2 R17, -RZ, RZ, 0, 0 ;  /* 0x00000000ff117431 */ /* 0x000fc800000001ff */
[----:B0-----:R-:W-:Y:S05]  /*21f0*/  RET.REL.NODEC R16 `(_Z14forward_kernelPfS_S_S_S_S_S_) ;  /* 0xffffffdc10807950 */ /* 0x001fea0003c3ffff */
.L_x_23:
        /* <DEDUP_REMOVED lines=16> */
.L_x_25:


//--------------------- .text._Z11relu_kernelPfi  --------------------------
	.section	.text._Z11relu_kernelPfi,"ax",@progbits
	.align	128
        .global         _Z11relu_kernelPfi
        .type           _Z11relu_kernelPfi,@function
        .size           _Z11relu_kernelPfi,(.L_x_28 - _Z11relu_kernelPfi)
        .other          _Z11relu_kernelPfi,@"STO_CUDA_ENTRY STV_DEFAULT"
_Z11relu_kernelPfi:
.text._Z11relu_kernelPfi:
[----:B------:R-:W-:Y:S01]  /*0000*/  LDC R1, c[0x0][0x37c] ;  /* 0x0000df00ff017b82 */ /* 0x000fe20000000800 */
[----:B------:R-:W0:Y:S07]  /*0010*/  S2R R0, SR_TID.X ;  /* 0x0000000000007919 */ /* 0x000e2e0000002100 */
[----:B------:R-:W0:Y:S01]  /*0020*/  S2UR UR4, SR_CTAID.X ;  /* 0x00000000000479c3 */ /* 0x000e220000002500 */
[----:B------:R-:W1:Y:S07]  /*0030*/  LDCU UR5, c[0x0][0x388] ;  /* 0x00007100ff0577ac */ /* 0x000e6e0008000800 */
[----:B------:R-:W0:Y:S02]  /*0040*/  LDC R5, c[0x0][0x360] ;  /* 0x0000d800ff057b82 */ /* 0x000e240000000800 */
[----:B0-----:R-:W-:-:S05]  /*0050*/  IMAD R5, R5, UR4, R0 ;  /* 0x0000000405057c24 */ /* 0x001fca000f8e0200 */
[----:B-1----:R-:W-:-:S13]  /*0060*/  ISETP.GE.AND P0, PT, R5, UR5, PT ;  /* 0x0000000505007c0c */ /* 0x002fda000bf06270 */
[----:B------:R-:W-:Y:S05]  /*0070*/  @P0 EXIT ;  /* 0x000000000000094d */ /* 0x000fea0003800000 */
[----:B------:R-:W0:Y:S01]  /*0080*/  LDC.64 R2, c[0x0][0x380] ;  /* 0x0000e000ff027b82 */ /* 0x000e220000000a00 */
[----:B------:R-:W1:Y:S01]  /*0090*/  LDCU.64 UR4, c[0x0][0x358] ;  /* 0x00006b00ff0477ac */ /* 0x000e620008000a00 */
[----:B0-----:R-:W-:-:S05]  /*00a0*/  IMAD.WIDE R2, R5, 0x4, R2 ;  /* 0x0000000405027825 */ /* 0x001fca00078e0202 */
[----:B-1----:R-:W2:Y:S02]  /*00b0*/  LDG.E R0, desc[UR4][R2.64] ;  /* 0x0000000402007981 */ /* 0x002ea4000c1e1900 */
[----:B--2---:R-:W-:-:S05]  /*00c0*/  FMNMX R5, RZ, R0, !PT ;  /* 0x00000000ff057209 */ /* 0x004fca0007800000 */
[----:B------:R-:W-:Y:S01]  /*00d0*/  STG.E desc[UR4][R2.64], R5 ;  /* 0x0000000502007986 */ /* 0x000fe2000c101904 */
[----:B------:R-:W-:Y:S05]  /*00e0*/  EXIT ;  /* 0x000000000000794d */ /* 0x000fea0003800000 */
.L_x_24:
        /* <DEDUP_REMOVED lines=9> */
.L_x_28:


//--------------------- .nv.shared.reserved.0     --------------------------
	.section	.nv.shared.reserved.0,"aw",@nobits
	.weak		__nv_reservedSMEM_offset_0_alias
	.size		__nv_reservedSMEM_offset_0_alias, 0, 64
	.other		__nv_reservedSMEM_offset_0_alias,@"STO_CUDA_RESERVED_SHARED STV_DEFAULT"
__nv_reservedSMEM_offset_0_alias:
	.zero		0
	.zero		64


//--------------------- .nv.constant0._Z15accuracy_kernelPfS_Pi --------------------------
	.section	.nv.constant0._Z15accuracy_kernelPfS_Pi,"a",@progbits
	.sectionflags	@""
	.align	4
.nv.constant0._Z15accuracy_kernelPfS_Pi:
	.zero		920


//--------------------- .nv.constant0._Z14forward_kernelPfS_S_S_S_S_S_ --------------------------
	.section	.nv.constant0._Z14forward_kernelPfS_S_S_S_S_S_,"a",@progbits
	.sectionflags	@""
	.align	4
.nv.constant0._Z14forward_kernelPfS_S_S_S_S_S_:
	.zero		952


//--------------------- .nv.constant0._Z11relu_kernelPfi --------------------------
	.section	.nv.constant0._Z11relu_kernelPfi,"a",@progbits
	.sectionflags	@""
	.align	4
.nv.constant0._Z11relu_kernelPfi:
	.zero		908


//--------------------- SYMBOLS --------------------------

	.type		.nv.reservedSmem.offset0,@object
	.size		.nv.reservedSmem.offset0,0x4
